	.headerflags	@"EF_CUDA_TEXMODE_UNIFIED EF_CUDA_64BIT_ADDRESS EF_CUDA_SM86 EF_CUDA_VIRTUAL_SM(EF_CUDA_SM86)"
	.elftype	@"ET_EXEC"


//--------------------- .nv.info                  --------------------------
	.section	.nv.info,"",@"SHT_CUDA_INFO"
	.align	4


	//----- nvinfo : EIATTR_REGCOUNT
	.align		4
        /*0000*/ 	.byte	0x04, 0x2f
        /*0002*/ 	.short	(.L_2 - .L_1)
	.align		4
.L_1:
        /*0004*/ 	.word	index@(triton_red_fused__to_copy_add_amax_amin_clamp_mul_native_layer_norm_reciprocal_10)
        /*0008*/ 	.word	0x00000034


	//----- nvinfo : EIATTR_MIN_STACK_SIZE
	.align		4
.L_2:
        /*000c*/ 	.byte	0x04, 0x12
        /*000e*/ 	.short	(.L_4 - .L_3)
	.align		4
.L_3:
        /*0010*/ 	.word	index@(triton_red_fused__to_copy_add_amax_amin_clamp_mul_native_layer_norm_reciprocal_10)
        /*0014*/ 	.word	0x00000000


	//----- nvinfo : EIATTR_FRAME_SIZE
	.align		4
.L_4:
        /*0018*/ 	.byte	0x04, 0x11
        /*001a*/ 	.short	(.L_6 - .L_5)
	.align		4
.L_5:
        /*001c*/ 	.word	index@(triton_red_fused__to_copy_add_amax_amin_clamp_mul_native_layer_norm_reciprocal_10)
        /*0020*/ 	.word	0x00000000


	//----- nvinfo : EIATTR_MIN_STACK_SIZE
	.align		4
.L_6:
        /*0024*/ 	.byte	0x04, 0x12
        /*0026*/ 	.short	(.L_8 - .L_7)
	.align		4
.L_7:
        /*0028*/ 	.word	index@(triton_red_fused__to_copy_add_amax_amin_clamp_mul_native_layer_norm_reciprocal_10)
        /*002c*/ 	.word	0x00000000
.L_8:


//--------------------- .nv.info.triton_red_fused__to_copy_add_amax_amin_clamp_mul_native_layer_norm_reciprocal_10 --------------------------
	.section	.nv.info.triton_red_fused__to_copy_add_amax_amin_clamp_mul_native_layer_norm_reciprocal_10,"",@"SHT_CUDA_INFO"
	.sectionflags	@""
	.align	4


	//----- nvinfo : EIATTR_CUDA_API_VERSION
	.align		4
        /*0000*/ 	.byte	0x04, 0x37
        /*0002*/ 	.short	(.L_10 - .L_9)
.L_9:
        /*0004*/ 	.word	0x0000007c


	//----- nvinfo : EIATTR_SW2861232_WAR
	.align		4
.L_10:
        /*0008*/ 	.byte	0x01, 0x35
	.zero		2


	//----- nvinfo : EIATTR_PARAM_CBANK
	.align		4
        /*000c*/ 	.byte	0x04, 0x0a
        /*000e*/ 	.short	(.L_12 - .L_11)
	.align		4
.L_11:
        /*0010*/ 	.word	index@(.nv.constant0.triton_red_fused__to_copy_add_amax_amin_clamp_mul_native_layer_norm_reciprocal_10)
        /*0014*/ 	.short	0x0160
        /*0016*/ 	.short	0x0078


	//----- nvinfo : EIATTR_CBANK_PARAM_SIZE
	.align		4
.L_12:
        /*0018*/ 	.byte	0x03, 0x19
        /*001a*/ 	.short	0x0078


	//----- nvinfo : EIATTR_KPARAM_INFO
	.align		4
        /*001c*/ 	.byte	0x04, 0x17
        /*001e*/ 	.short	(.L_14 - .L_13)
.L_13:
        /*0020*/ 	.word	0x00000000
        /*0024*/ 	.short	0x000f
        /*0026*/ 	.short	0x0070
        /*0028*/ 	.byte	0x00, 0xf4, 0x21, 0x00


	//----- nvinfo : EIATTR_KPARAM_INFO
	.align		4
.L_14:
        /*002c*/ 	.byte	0x04, 0x17
        /*002e*/ 	.short	(.L_16 - .L_15)
.L_15:
        /*0030*/ 	.word	0x00000000
        /*0034*/ 	.short	0x000e
        /*0036*/ 	.short	0x006c
        /*0038*/ 	.byte	0x00, 0xf0, 0x11, 0x00


	//----- nvinfo : EIATTR_KPARAM_INFO
	.align		4
.L_16:
        /*003c*/ 	.byte	0x04, 0x17
        /*003e*/ 	.short	(.L_18 - .L_17)
.L_17:
        /*0040*/ 	.word	0x00000000
        /*0044*/ 	.short	0x000d
        /*0046*/ 	.short	0x0068
        /*0048*/ 	.byte	0x00, 0xf0, 0x11, 0x00


	//----- nvinfo : EIATTR_KPARAM_INFO
	.align		4
.L_18:
        /*004c*/ 	.byte	0x04, 0x17
        /*004e*/ 	.short	(.L_20 - .L_19)
.L_19:
        /*0050*/ 	.word	0x00000000
        /*0054*/ 	.short	0x000c
        /*0056*/ 	.short	0x0060
        /*0058*/ 	.byte	0x00, 0xf4, 0x21, 0x00


	//----- nvinfo : EIATTR_KPARAM_INFO
	.align		4
.L_20:
        /*005c*/ 	.byte	0x04, 0x17
        /*005e*/ 	.short	(.L_22 - .L_21)
.L_21:
        /*0060*/ 	.word	0x00000000
        /*0064*/ 	.short	0x000b
        /*0066*/ 	.short	0x0058
        /*0068*/ 	.byte	0x00, 0xf4, 0x21, 0x00


	//----- nvinfo : EIATTR_KPARAM_INFO
	.align		4
.L_22:
        /*006c*/ 	.byte	0x04, 0x17
        /*006e*/ 	.short	(.L_24 - .L_23)
.L_23:
        /*0070*/ 	.word	0x00000000
        /*0074*/ 	.short	0x000a
        /*0076*/ 	.short	0x0050
        /*0078*/ 	.byte	0x00, 0xf4, 0x21, 0x00


	//----- nvinfo : EIATTR_KPARAM_INFO
	.align		4
.L_24:
        /*007c*/ 	.byte	0x04, 0x17
        /*007e*/ 	.short	(.L_26 - .L_25)
.L_25:
        /*0080*/ 	.word	0x00000000
        /*0084*/ 	.short	0x0009
        /*0086*/ 	.short	0x0048
        /*0088*/ 	.byte	0x00, 0xf4, 0x21, 0x00


	//----- nvinfo : EIATTR_KPARAM_INFO
	.align		4
.L_26:
        /*008c*/ 	.byte	0x04, 0x17
        /*008e*/ 	.short	(.L_28 - .L_27)
.L_27:
        /*0090*/ 	.word	0x00000000
        /*0094*/ 	.short	0x0008
        /*0096*/ 	.short	0x0040
        /*0098*/ 	.byte	0x00, 0xf4, 0x21, 0x00


	//----- nvinfo : EIATTR_KPARAM_INFO
	.align		4
.L_28:
        /*009c*/ 	.byte	0x04, 0x17
        /*009e*/ 	.short	(.L_30 - .L_29)
.L_29:
        /*00a0*/ 	.word	0x00000000
        /*00a4*/ 	.short	0x0007
        /*00a6*/ 	.short	0x0038
        /*00a8*/ 	.byte	0x00, 0xf4, 0x21, 0x00


	//----- nvinfo : EIATTR_KPARAM_INFO
	.align		4
.L_30:
        /*00ac*/ 	.byte	0x04, 0x17
        /*00ae*/ 	.short	(.L_32 - .L_31)
.L_31:
        /*00b0*/ 	.word	0x00000000
        /*00b4*/ 	.short	0x0006
        /*00b6*/ 	.short	0x0030
        /*00b8*/ 	.byte	0x00, 0xf4, 0x21, 0x00


	//----- nvinfo : EIATTR_KPARAM_INFO
	.align		4
.L_32:
        /*00bc*/ 	.byte	0x04, 0x17
        /*00be*/ 	.short	(.L_34 - .L_33)
.L_33:
        /*00c0*/ 	.word	0x00000000
        /*00c4*/ 	.short	0x0005
        /*00c6*/ 	.short	0x0028
        /*00c8*/ 	.byte	0x00, 0xf4, 0x21, 0x00


	//----- nvinfo : EIATTR_KPARAM_INFO
	.align		4
.L_34:
        /*00cc*/ 	.byte	0x04, 0x17
        /*00ce*/ 	.short	(.L_36 - .L_35)
.L_35:
        /*00d0*/ 	.word	0x00000000
        /*00d4*/ 	.short	0x0004
        /*00d6*/ 	.short	0x0020
        /*00d8*/ 	.byte	0x00, 0xf4, 0x21, 0x00


	//----- nvinfo : EIATTR_KPARAM_INFO
	.align		4
.L_36:
        /*00dc*/ 	.byte	0x04, 0x17
        /*00de*/ 	.short	(.L_38 - .L_37)
.L_37:
        /*00e0*/ 	.word	0x00000000
        /*00e4*/ 	.short	0x0003
        /*00e6*/ 	.short	0x0018
        /*00e8*/ 	.byte	0x00, 0xf4, 0x21, 0x00


	//----- nvinfo : EIATTR_KPARAM_INFO
	.align		4
.L_38:
        /*00ec*/ 	.byte	0x04, 0x17
        /*00ee*/ 	.short	(.L_40 - .L_39)
.L_39:
        /*00f0*/ 	.word	0x00000000
        /*00f4*/ 	.short	0x0002
        /*00f6*/ 	.short	0x0010
        /*00f8*/ 	.byte	0x00, 0xf4, 0x21, 0x00


	//----- nvinfo : EIATTR_KPARAM_INFO
	.align		4
.L_40:
        /*00fc*/ 	.byte	0x04, 0x17
        /*00fe*/ 	.short	(.L_42 - .L_41)
.L_41:
        /*0100*/ 	.word	0x00000000
        /*0104*/ 	.short	0x0001
        /*0106*/ 	.short	0x0008
        /*0108*/ 	.byte	0x00, 0xf4, 0x21, 0x00


	//----- nvinfo : EIATTR_KPARAM_INFO
	.align		4
.L_42:
        /*010c*/ 	.byte	0x04, 0x17
        /*010e*/ 	.short	(.L_44 - .L_43)
.L_43:
        /*0110*/ 	.word	0x00000000
        /*0114*/ 	.short	0x0000
        /*0116*/ 	.short	0x0000
        /*0118*/ 	.byte	0x00, 0xf4, 0x21, 0x00


	//----- nvinfo : EIATTR_MAXREG_COUNT
	.align		4
.L_44:
        /*011c*/ 	.byte	0x03, 0x1b
        /*011e*/ 	.short	0x0080


	//----- nvinfo : EIATTR_COOP_GROUP_MASK_REGIDS
	.align		4
        /*0120*/ 	.byte	0x04, 0x29
        /*0122*/ 	.short	(.L_46 - .L_45)


	//   ....[0]....
.L_45:
        /*0124*/ 	.word	0xffffffff


	//   ....[1]....
        /*0128*/ 	.word	0xffffffff


	//   ....[2]....
        /*012c*/ 	.word	0xffffffff


	//   ....[3]....
        /*0130*/ 	.word	0xffffffff


	//   ....[4]....
        /*0134*/ 	.word	0xffffffff


	//   ....[5]....
        /*0138*/ 	.word	0xffffffff


	//   ....[6]....
        /*013c*/ 	.word	0xffffffff


	//   ....[7]....
        /*0140*/ 	.word	0xffffffff


	//   ....[8]....
        /*0144*/ 	.word	0xffffffff


	//   ....[9]....
        /*0148*/ 	.word	0xffffffff


	//   ....[10]....
        /*014c*/ 	.word	0xffffffff


	//   ....[11]....
        /*0150*/ 	.word	0xffffffff


	//   ....[12]....
        /*0154*/ 	.word	0xffffffff


	//   ....[13]....
        /*0158*/ 	.word	0xffffffff


	//   ....[14]....
        /*015c*/ 	.word	0xffffffff


	//   ....[15]....
        /*0160*/ 	.word	0xffffffff


	//   ....[16]....
        /*0164*/ 	.word	0xffffffff


	//   ....[17]....
        /*0168*/ 	.word	0xffffffff


	//   ....[18]....
        /*016c*/ 	.word	0xffffffff


	//   ....[19]....
        /*0170*/ 	.word	0xffffffff


	//   ....[20]....
        /*0174*/ 	.word	0xffffffff


	//   ....[21]....
        /*0178*/ 	.word	0xffffffff


	//   ....[22]....
        /*017c*/ 	.word	0xffffffff


	//   ....[23]....
        /*0180*/ 	.word	0xffffffff


	//   ....[24]....
        /*0184*/ 	.word	0xffffffff


	//   ....[25]....
        /*0188*/ 	.word	0xffffffff


	//   ....[26]....
        /*018c*/ 	.word	0xffffffff


	//   ....[27]....
        /*0190*/ 	.word	0xffffffff


	//   ....[28]....
        /*0194*/ 	.word	0xffffffff


	//   ....[29]....
        /*0198*/ 	.word	0xffffffff


	//   ....[30]....
        /*019c*/ 	.word	0xffffffff


	//   ....[31]....
        /*01a0*/ 	.word	0xffffffff


	//   ....[32]....
        /*01a4*/ 	.word	0xffffffff


	//   ....[33]....
        /*01a8*/ 	.word	0xffffffff


	//   ....[34]....
        /*01ac*/ 	.word	0xffffffff


	//   ....[35]....
        /*01b0*/ 	.word	0xffffffff


	//   ....[36]....
        /*01b4*/ 	.word	0xffffffff


	//   ....[37]....
        /*01b8*/ 	.word	0xffffffff


	//   ....[38]....
        /*01bc*/ 	.word	0xffffffff


	//   ....[39]....
        /*01c0*/ 	.word	0xffffffff


	//   ....[40]....
        /*01c4*/ 	.word	0xffffffff


	//   ....[41]....
        /*01c8*/ 	.word	0xffffffff


	//   ....[42]....
        /*01cc*/ 	.word	0xffffffff


	//   ....[43]....
        /*01d0*/ 	.word	0xffffffff


	//   ....[44]....
        /*01d4*/ 	.word	0xffffffff


	//   ....[45]....
        /*01d8*/ 	.word	0xffffffff


	//   ....[46]....
        /*01dc*/ 	.word	0xffffffff


	//   ....[47]....
        /*01e0*/ 	.word	0xffffffff


	//   ....[48]....
        /*01e4*/ 	.word	0xffffffff


	//   ....[49]....
        /*01e8*/ 	.word	0xffffffff


	//   ....[50]....
        /*01ec*/ 	.word	0xffffffff


	//   ....[51]....
        /*01f0*/ 	.word	0xffffffff


	//   ....[52]....
        /*01f4*/ 	.word	0xffffffff


	//   ....[53]....
        /*01f8*/ 	.word	0xffffffff


	//   ....[54]....
        /*01fc*/ 	.word	0xffffffff


	//   ....[55]....
        /*0200*/ 	.word	0xffffffff


	//   ....[56]....
        /*0204*/ 	.word	0xffffffff


	//   ....[57]....
        /*0208*/ 	.word	0xffffffff


	//   ....[58]....
        /*020c*/ 	.word	0xffffffff


	//   ....[59]....
        /*0210*/ 	.word	0xffffffff


	//----- nvinfo : EIATTR_COOP_GROUP_INSTR_OFFSETS
	.align		4
.L_46:
        /*0214*/ 	.byte	0x04, 0x28
        /*0216*/ 	.short	(.L_48 - .L_47)


	//   ....[0]....
.L_47:
        /*0218*/ 	.word	0x000016f0


	//   ....[1]....
        /*021c*/ 	.word	0x00001740


	//   ....[2]....
        /*0220*/ 	.word	0x00001850


	//   ....[3]....
        /*0224*/ 	.word	0x00001880


	//   ....[4]....
        /*0228*/ 	.word	0x000018e0


	//   ....[5]....
        /*022c*/ 	.word	0x00001920


	//   ....[6]....
        /*0230*/ 	.word	0x000019d0


	//   ....[7]....
        /*0234*/ 	.word	0x00001a50


	//   ....[8]....
        /*0238*/ 	.word	0x00001a90


	//   ....[9]....
        /*023c*/ 	.word	0x00001ac0


	//   ....[10]....
        /*0240*/ 	.word	0x00001ba0


	//   ....[11]....
        /*0244*/ 	.word	0x00001c10


	//   ....[12]....
        /*0248*/ 	.word	0x00001c40


	//   ....[13]....
        /*024c*/ 	.word	0x00001c90


	//   ....[14]....
        /*0250*/ 	.word	0x00001cd0


	//   ....[15]....
        /*0254*/ 	.word	0x00001e60


	//   ....[16]....
        /*0258*/ 	.word	0x00001ea0


	//   ....[17]....
        /*025c*/ 	.word	0x00001ed0


	//   ....[18]....
        /*0260*/ 	.word	0x00001ef0


	//   ....[19]....
        /*0264*/ 	.word	0x00002010


	//   ....[20]....
        /*0268*/ 	.word	0x00002180


	//   ....[21]....
        /*026c*/ 	.word	0x00002190


	//   ....[22]....
        /*0270*/ 	.word	0x000021c0


	//   ....[23]....
        /*0274*/ 	.word	0x00002220


	//   ....[24]....
        /*0278*/ 	.word	0x000022b0


	//   ....[25]....
        /*027c*/ 	.word	0x00002340


	//   ....[26]....
        /*0280*/ 	.word	0x00002380


	//   ....[27]....
        /*0284*/ 	.word	0x00002450


	//   ....[28]....
        /*0288*/ 	.word	0x00002490


	//   ....[29]....
        /*028c*/ 	.word	0x000024d0


	//   ....[30]....
        /*0290*/ 	.word	0x000025b0


	//   ....[31]....
        /*0294*/ 	.word	0x000025f0


	//   ....[32]....
        /*0298*/ 	.word	0x000035a0


	//   ....[33]....
        /*029c*/ 	.word	0x000035c0


	//   ....[34]....
        /*02a0*/ 	.word	0x00003620


	//   ....[35]....
        /*02a4*/ 	.word	0x00003640


	//   ....[36]....
        /*02a8*/ 	.word	0x000036a0


	//   ....[37]....
        /*02ac*/ 	.word	0x000036c0


	//   ....[38]....
        /*02b0*/ 	.word	0x00003720


	//   ....[39]....
        /*02b4*/ 	.word	0x00003770


	//   ....[40]....
        /*02b8*/ 	.word	0x000038a0


	//   ....[41]....
        /*02bc*/ 	.word	0x000039d0


	//   ....[42]....
        /*02c0*/ 	.word	0x00003c80


	//   ....[43]....
        /*02c4*/ 	.word	0x00003d70


	//   ....[44]....
        /*02c8*/ 	.word	0x00003d90


	//   ....[45]....
        /*02cc*/ 	.word	0x00003da0


	//   ....[46]....
        /*02d0*/ 	.word	0x00003e00


	//   ....[47]....
        /*02d4*/ 	.word	0x00003e40


	//   ....[48]....
        /*02d8*/ 	.word	0x00003e60


	//   ....[49]....
        /*02dc*/ 	.word	0x00003ec0


	//   ....[50]....
        /*02e0*/ 	.word	0x00003f00


	//   ....[51]....
        /*02e4*/ 	.word	0x00003f20


	//   ....[52]....
        /*02e8*/ 	.word	0x00003fe0


	//   ....[53]....
        /*02ec*/ 	.word	0x00003ff0


	//   ....[54]....
        /*02f0*/ 	.word	0x00004090


	//   ....[55]....
        /*02f4*/ 	.word	0x000040a0


	//   ....[56]....
        /*02f8*/ 	.word	0x000041b0


	//   ....[57]....
        /*02fc*/ 	.word	0x00004200


	//   ....[58]....
        /*0300*/ 	.word	0x00004240


	//   ....[59]....
        /*0304*/ 	.word	0x00004280


	//----- nvinfo : EIATTR_EXIT_INSTR_OFFSETS
	.align		4
.L_48:
        /*0308*/ 	.byte	0x04, 0x1c
        /*030a*/ 	.short	(.L_50 - .L_49)


	//   ....[0]....
.L_49:
        /*030c*/ 	.word	0x00005170


	//   ....[1]....
        /*0310*/ 	.word	0x00005190


	//----- nvinfo : EIATTR_REQNTID
	.align		4
.L_50:
        /*0314*/ 	.byte	0x04, 0x10
        /*0316*/ 	.short	(.L_52 - .L_51)
.L_51:
        /*0318*/ 	.word	0x00000200
        /*031c*/ 	.word	0x00000001
        /*0320*/ 	.word	0x00000001


	//----- nvinfo : EIATTR_CRS_STACK_SIZE
	.align		4
.L_52:
        /*0324*/ 	.byte	0x04, 0x1e
        /*0326*/ 	.short	(.L_54 - .L_53)
.L_53:
        /*0328*/ 	.word	0x00000000
.L_54:


//--------------------- .nv.callgraph             --------------------------
	.section	.nv.callgraph,"",@"SHT_CUDA_CALLGRAPH"
	.align	4
	.sectionentsize	8
	.align		4
        /*0000*/ 	.word	0x00000000
	.align		4
        /*0004*/ 	.word	0xffffffff
	.align		4
        /*0008*/ 	.word	0x00000000
	.align		4
        /*000c*/ 	.word	0xfffffffe
	.align		4
        /*0010*/ 	.word	0x00000000
	.align		4
        /*0014*/ 	.word	0xfffffffd
	.align		4
        /*0018*/ 	.word	0x00000000
	.align		4
        /*001c*/ 	.word	0xfffffffc


//--------------------- .nv.rel.action            --------------------------
	.section	.nv.rel.action,"",@"SHT_CUDA_RELOCINFO"
	.align	8
	.sectionentsize	8
        /*0000*/ 	.byte	0x73, 0x00, 0x00, 0x00, 0x00, 0x00, 0x00, 0x00, 0x00, 0x00, 0x00, 0x11, 0x25, 0x00, 0x05, 0x36


//--------------------- .nv.constant4             --------------------------
	.section	.nv.constant4,"a",@progbits
	.align	8
	.align		8
.nv.constant4:
        /*0000*/ 	.dword	_$_str


//--------------------- .nv.constant0.triton_red_fused__to_copy_add_amax_amin_clamp_mul_native_layer_norm_reciprocal_10 --------------------------
	.section	.nv.constant0.triton_red_fused__to_copy_add_amax_amin_clamp_mul_native_layer_norm_reciprocal_10,"a",@progbits
	.sectionflags	@""
	.align	4
.nv.constant0.triton_red_fused__to_copy_add_amax_amin_clamp_mul_native_layer_norm_reciprocal_10:
	.zero		472


//--------------------- .text.triton_red_fused__to_copy_add_amax_amin_clamp_mul_native_layer_norm_reciprocal_10 --------------------------
	.section	.text.triton_red_fused__to_copy_add_amax_amin_clamp_mul_native_layer_norm_reciprocal_10,"ax",@progbits
	.sectionflags	@"SHF_BARRIERS=1"
	.sectioninfo	@"SHI_REGISTERS=52"
	.align	128
        .global         triton_red_fused__to_copy_add_amax_amin_clamp_mul_native_layer_norm_reciprocal_10
        .type           triton_red_fused__to_copy_add_amax_amin_clamp_mul_native_layer_norm_reciprocal_10,@function
        .size           triton_red_fused__to_copy_add_amax_amin_clamp_mul_native_layer_norm_reciprocal_10,(.L_x_3 - triton_red_fused__to_copy_add_amax_amin_clamp_mul_native_layer_norm_reciprocal_10)
        .other          triton_red_fused__to_copy_add_amax_amin_clamp_mul_native_layer_norm_reciprocal_10,@"STO_CUDA_ENTRY STV_DEFAULT"
triton_red_fused__to_copy_add_amax_amin_clamp_mul_native_layer_norm_reciprocal_10:
.text.triton_red_fused__to_copy_add_amax_amin_clamp_mul_native_layer_norm_reciprocal_10:
[----:B------:R-:W-:Y:S02]  /*0000*/  IMAD.MOV.U32 R1, RZ, RZ, c[0x0][0x28] ;  /* 0x00000a00ff017624 */ /* 0x000fe400078e00ff */
[----:B------:R-:W0:Y:S01]  /*0010*/  S2R R16, SR_TID.X ;  /* 0x0000000000107919 */ /* 0x000e220000002100 */
[----:B------:R-:W1:Y:S01]  /*0020*/  S2UR UR4, SR_CTAID.X ;  /* 0x00000000000479c3 */ /* 0x000e620000002500 */
[----:B------:R-:W-:Y:S01]  /*0030*/  IMAD.MOV.U32 R14, RZ, RZ, 0x2 ;  /* 0x00000002ff0e7424 */ /* 0x000fe200078e00ff */
[----:B------:R-:W-:Y:S01]  /*0040*/  CS2R R10, SRZ ;  /* 0x00000000000a7805 */ /* 0x000fe2000001ff00 */
[----:B------:R-:W2:Y:S01]  /*0050*/  S2R R23, SR_CTAID.X ;  /* 0x0000000000177919 */ /* 0x000ea20000002500 */
[----:B------:R-:W-:Y:S01]  /*0060*/  ULDC.64 UR6, c[0x0][0x118] ;  /* 0x0000460000067ab9 */ /* 0x000fe20000000a00 */
[----:B0-----:R-:W-:Y:S01]  /*0070*/  SHF.R.U32.HI R0, RZ, 0x8, R16 ;  /* 0x00000008ff007819 */ /* 0x001fe20000011610 */
[----:B-1----:R-:W-:Y:S01]  /*0080*/  USHF.L.U32 UR4, UR4, 0x1, URZ ;  /* 0x0000000104047899 */ /* 0x002fe2000800063f */
[----:B------:R-:W-:Y:S02]  /*0090*/  IMAD.SHL.U32 R6, R16, 0x4, RZ ;  /* 0x0000000410067824 */ /* 0x000fe400078e00ff */
[----:B------:R-:W-:-:S03]  /*00a0*/  SGXT.U32 R0, R0, 0x1 ;  /* 0x000000010000781a */ /* 0x000fc60000000000 */
[----:B------:R-:W-:Y:S02]  /*00b0*/  LOP3.LUT R36, R6, 0x3fc, RZ, 0xc0, !PT ;  /* 0x000003fc06247812 */ /* 0x000fe400078ec0ff */
[----:B------:R-:W-:Y:S01]  /*00c0*/  LOP3.LUT R33, R0, UR4, RZ, 0xfc, !PT ;  /* 0x0000000400217c12 */ /* 0x000fe2000f8efcff */
[----:B--2---:R-:W-:-:S03]  /*00d0*/  IMAD R23, R23, 0x2, R0 ;  /* 0x0000000217177824 */ /* 0x004fc600078e0200 */
[----:B------:R-:W-:Y:S01]  /*00e0*/  ISETP.GE.AND P1, PT, R33, 0xe10, PT ;  /* 0x00000e102100780c */ /* 0x000fe20003f26270 */
[----:B------:R-:W-:-:S04]  /*00f0*/  IMAD R23, R23, 0xc00, R36 ;  /* 0x00000c0017177824 */ /* 0x000fc800078e0224 */
[----:B------:R-:W-:-:S08]  /*0100*/  IMAD.WIDE R4, R23, R14, c[0x0][0x160] ;  /* 0x0000580017047625 */ /* 0x000fd000078e020e */
[----:B------:R0:W2:Y:S01]  /*0110*/  @!P1 LDG.E.EF.64 R10, [R4.64] ;  /* 0x00000006040a9981 */ /* 0x0000a2000c0e1b00 */
[----:B------:R-:W-:Y:S01]  /*0120*/  PRMT R0, RZ, 0x7610, R0 ;  /* 0x00007610ff007816 */ /* 0x000fe20000000000 */
[----:B------:R-:W-:Y:S01]  /*0130*/  IMAD.WIDE R2, R33, R14, c[0x0][0x180] ;  /* 0x0000600021027625 */ /* 0x000fe200078e020e */
[----:B------:R-:W-:-:S04]  /*0140*/  PRMT R22, RZ, 0x7610, R22 ;  /* 0x00007610ff167816 */ /* 0x000fc80000000016 */
[----:B------:R1:W3:Y:S01]  /*0150*/  @!P1 LDG.E.EL.U16 R0, [R2.64] ;  /* 0x0000000602009981 */ /* 0x0002e2000c2e1500 */
[----:B------:R-:W-:-:S05]  /*0160*/  IMAD.WIDE R8, R33, R14, c[0x0][0x188] ;  /* 0x0000620021087625 */ /* 0x000fca00078e020e */
[----:B------:R4:W5:Y:S01]  /*0170*/  @!P1 LDG.E.EL.U16 R22, [R8.64] ;  /* 0x0000000608169981 */ /* 0x000962000c2e1500 */
[----:B------:R-:W-:Y:S01]  /*0180*/  SHF.R.U32.HI R7, RZ, 0x6, R16 ;  /* 0x00000006ff077819 */ /* 0x000fe20000011610 */
[----:B------:R-:W-:Y:S01]  /*0190*/  IMAD.MOV.U32 R19, RZ, RZ, 0x4 ;  /* 0x00000004ff137424 */ /* 0x000fe200078e00ff */
[----:B------:R-:W-:Y:S01]  /*01a0*/  LOP3.LUT R6, R6, 0x7fc, RZ, 0xc0, !PT ;  /* 0x000007fc06067812 */ /* 0x000fe200078ec0ff */
[----:B0-----:R-:W-:Y:S01]  /*01b0*/  CS2R R4, SRZ ;  /* 0x0000000000047805 */ /* 0x001fe2000001ff00 */
[----:B------:R-:W-:Y:S01]  /*01c0*/  LOP3.LUT R7, R7, 0x4, RZ, 0xc0, !PT ;  /* 0x0000000407077812 */ /* 0x000fe200078ec0ff */
[----:B------:R-:W-:-:S04]  /*01d0*/  IMAD.WIDE R34, R23, R19, c[0x0][0x178] ;  /* 0x00005e0017227625 */ /* 0x000fc800078e0213 */
[----:B------:R-:W-:Y:S02]  /*01e0*/  IMAD.IADD R20, R6, 0x1, R7 ;  /* 0x0000000106147824 */ /* 0x000fe400078e0207 */
[----:B------:R-:W-:Y:S01]  /*01f0*/  CS2R R6, SRZ ;  /* 0x0000000000067805 */ /* 0x000fe2000001ff00 */
[----:B------:R-:W-:Y:S01]  /*0200*/  BAR.SYNC.DEFER_BLOCKING 0x0 ;  /* 0x0000000000007b1d */ /* 0x000fe20000010000 */
[----:B------:R-:W-:Y:S02]  /*0210*/  IMAD.SHL.U32 R20, R20, 0x2, RZ ;  /* 0x0000000214147824 */ /* 0x000fe400078e00ff */
[----:B--2---:R-:W-:Y:S02]  /*0220*/  IMAD.MOV.U32 R26, RZ, RZ, R10 ;  /* 0x000000ffff1a7224 */ /* 0x004fe400078e000a */
[----:B------:R-:W-:-:S05]  /*0230*/  IMAD.MOV.U32 R27, RZ, RZ, R11 ;  /* 0x000000ffff1b7224 */ /* 0x000fca00078e000b */
[----:B------:R0:W-:Y:S04]  /*0240*/  STS.64 [R20], R26 ;  /* 0x0000001a14007388 */ /* 0x0001e80000000a00 */
[----:B------:R-:W-:Y:S06]  /*0250*/  BAR.SYNC.DEFER_BLOCKING 0x0 ;  /* 0x0000000000007b1d */ /* 0x000fec0000010000 */
[----:B------:R-:W2:Y:S01]  /*0260*/  @!P1 LDG.E.EF.128 R4, [R34.64] ;  /* 0x0000000622049981 */ /* 0x000ea2000c0e1d00 */
[----:B------:R-:W-:Y:S01]  /*0270*/  LOP3.LUT R10, R16, 0x1ff, RZ, 0xc0, !PT ;  /* 0x000001ff100a7812 */ /* 0x000fe200078ec0ff */
[----:B------:R-:W-:-:S04]  /*0280*/  IMAD.MOV.U32 R11, RZ, RZ, 0x8 ;  /* 0x00000008ff0b7424 */ /* 0x000fc800078e00ff */
[----:B----4-:R-:W-:-:S04]  /*0290*/  IMAD.WIDE.U32 R8, R10, R19, c[0x0][0x170] ;  /* 0x00005c000a087625 */ /* 0x010fc800078e0013 */
[CC--:B------:R-:W-:Y:S01]  /*02a0*/  IMAD.WIDE.U32 R12, R10.reuse, R19.reuse, c[0x0][0x190] ;  /* 0x000064000a0c7625 */ /* 0x0c0fe200078e0013 */
[----:B------:R-:W4:Y:S03]  /*02b0*/  LDG.E.EL R40, [R8.64+0x3000] ;  /* 0x0030000608287981 */ /* 0x000f26000c2e1900 */
[C---:B-1----:R-:W-:Y:S01]  /*02c0*/  IMAD.WIDE.U32 R2, R10.reuse, R19, c[0x0][0x198] ;  /* 0x000066000a027625 */ /* 0x042fe200078e0013 */
[----:B------:R-:W4:Y:S04]  /*02d0*/  LDG.E.EL R29, [R12.64] ;  /* 0x000000060c1d7981 */ /* 0x000f28000c2e1900 */
[----:B0-----:R-:W4:Y:S01]  /*02e0*/  LDG.E.EL R27, [R2.64] ;  /* 0x00000006021b7981 */ /* 0x001f22000c2e1900 */
[----:B------:R-:W-:-:S05]  /*02f0*/  IMAD.WIDE.U32 R10, R10, R11, c[0x0][0x168] ;  /* 0x00005a000a0a7625 */ /* 0x000fca00078e000b */
[----:B------:R-:W4:Y:S01]  /*0300*/  LDG.E.EL.64 R30, [R10.64+0x6000] ;  /* 0x006000060a1e7981 */ /* 0x000f22000c2e1b00 */
[----:B---3--:R-:W-:-:S05]  /*0310*/  IMAD.U32 R25, R0, 0x10000, RZ ;  /* 0x0001000000197824 */ /* 0x008fca00078e00ff */
[----:B------:R-:W-:-:S04]  /*0320*/  FSETP.GE.AND P0, PT, R25, RZ, PT ;  /* 0x000000ff1900720b */ /* 0x000fc80003f06000 */
[----:B------:R-:W-:Y:S01]  /*0330*/  SEL R0, R0, RZ, !P0 ;  /* 0x000000ff00007207 */ /* 0x000fe20004000000 */
[----:B-----5:R-:W-:-:S04]  /*0340*/  IMAD.U32 R25, R22, 0x10000, RZ ;  /* 0x0001000016197824 */ /* 0x020fc800078e00ff */
[----:B------:R-:W-:Y:S01]  /*0350*/  IMAD.U32 R0, R0, 0x10000, RZ ;  /* 0x0001000000007824 */ /* 0x000fe200078e00ff */
[----:B------:R-:W-:-:S03]  /*0360*/  FSETP.GTU.AND P0, PT, R25, RZ, PT ;  /* 0x000000ff1900720b */ /* 0x000fc60003f0c000 */
[----:B------:R-:W-:Y:S01]  /*0370*/  FADD R0, RZ, -R0 ;  /* 0x80000000ff007221 */ /* 0x000fe20000000000 */
[----:B------:R-:W-:-:S04]  /*0380*/  SEL R22, R22, RZ, P0 ;  /* 0x000000ff16167207 */ /* 0x000fc80000000000 */
[----:B------:R-:W-:Y:S01]  /*0390*/  FSETP.NAN.AND P2, PT, R0, R0, PT ;  /* 0x000000000000720b */ /* 0x000fe20003f48000 */
[----:B------:R-:W-:-:S05]  /*03a0*/  IMAD.U32 R25, R22, 0x10000, RZ ;  /* 0x0001000016197824 */ /* 0x000fca00078e00ff */
[----:B------:R-:W-:-:S07]  /*03b0*/  FSETP.GT.AND P0, PT, R0, R25, PT ;  /* 0x000000190000720b */ /* 0x000fce0003f04000 */
[----:B------:R-:W-:-:S05]  /*03c0*/  @!P2 FSEL R0, R0, R25, P0 ;  /* 0x000000190000a208 */ /* 0x000fca0000000000 */
[----:B------:R-:W-:Y:S01]  /*03d0*/  FMUL R0, R0, 0.0078740157186985015869 ;  /* 0x3c01020400007820 */ /* 0x000fe20000400000 */
[----:B------:R-:W-:-:S04]  /*03e0*/  IMAD.SHL.U32 R22, R16, 0x2, RZ ;  /* 0x0000000210167824 */ /* 0x000fc800078e00ff */
[C---:B------:R-:W-:Y:S02]  /*03f0*/  FSETP.GT.AND P0, PT, R0.reuse, 9.9999997473787516356e-06, PT ;  /* 0x3727c5ac0000780b */ /* 0x040fe40003f04000 */
[----:B------:R-:W-:Y:S02]  /*0400*/  FSETP.NAN.AND P2, PT, R0, R0, PT ;  /* 0x000000000000720b */ /* 0x000fe40003f48000 */
[----:B------:R-:W-:-:S05]  /*0410*/  LOP3.LUT R22, R22, 0x3fe, RZ, 0xc0, !PT ;  /* 0x000003fe16167812 */ /* 0x000fca00078ec0ff */
[----:B------:R-:W-:-:S04]  /*0420*/  IMAD.SHL.U32 R25, R22, 0x2, RZ ;  /* 0x0000000216197824 */ /* 0x000fc800078e00ff */
[----:B------:R-:W-:Y:S01]  /*0430*/  @!P0 FSEL R0, R0, 9.9999997473787516356e-06, P2 ;  /* 0x3727c5ac00008808 */ /* 0x000fe20001000000 */
[----:B------:R-:W-:Y:S01]  /*0440*/  LDS R32, [R25] ;  /* 0x0000000019207984 */ /* 0x000fe20000000800 */
[----:B------:R-:W-:Y:S02]  /*0450*/  IMAD.IADD R26, R20, 0x1, R20 ;  /* 0x00000001141a7824 */ /* 0x000fe400078e0214 */
[----:B------:R-:W-:Y:S01]  /*0460*/  IMAD.IADD R28, R25, 0x1, R25 ;  /* 0x00000001191c7824 */ /* 0x000fe200078e0219 */
[----:B--2---:R-:W-:-:S05]  /*0470*/  I2FP.F32.S32 R37, R6 ;  /* 0x0000000600257245 */ /* 0x004fca0000201400 */
[C---:B------:R-:W-:Y:S02]  /*0480*/  FMUL R6, R0.reuse, R37 ;  /* 0x0000002500067220 */ /* 0x040fe40000400000 */
[----:B------:R-:W0:Y:S01]  /*0490*/  LDS R37, [R25+0x808] ;  /* 0x0008080019257984 */ /* 0x000e220000000800 */
[----:B------:R-:W-:Y:S02]  /*04a0*/  I2FP.F32.S32 R35, R4 ;  /* 0x0000000400237245 */ /* 0x000fe40000201400 */
[----:B------:R-:W-:Y:S02]  /*04b0*/  I2FP.F32.S32 R5, R5 ;  /* 0x0000000500057245 */ /* 0x000fe40000201400 */
[----:B------:R-:W-:Y:S01]  /*04c0*/  I2FP.F32.S32 R7, R7 ;  /* 0x0000000700077245 */ /* 0x000fe20000201400 */
[C---:B------:R-:W-:Y:S01]  /*04d0*/  FMUL R4, R0.reuse, R35 ;  /* 0x0000002300047220 */ /* 0x040fe20000400000 */
[----:B------:R-:W-:Y:S01]  /*04e0*/  BAR.SYNC.DEFER_BLOCKING 0x0 ;  /* 0x0000000000007b1d */ /* 0x000fe20000010000 */
[----:B------:R-:W-:-:S02]  /*04f0*/  FMUL R5, R0, R5 ;  /* 0x0000000500057220 */ /* 0x000fc40000400000 */
[----:B------:R-:W-:-:S05]  /*0500*/  FMUL R7, R0, R7 ;  /* 0x0000000700077220 */ /* 0x000fca0000400000 */
[----:B------:R0:W-:Y:S04]  /*0510*/  STS.128 [R26], R4 ;  /* 0x000000041a007388 */ /* 0x0001e80000000c00 */
[----:B------:R-:W-:Y:S06]  /*0520*/  BAR.SYNC.DEFER_BLOCKING 0x0 ;  /* 0x0000000000007b1d */ /* 0x000fec0000010000 */
[----:B------:R-:W1:Y:S04]  /*0530*/  LDS.64 R34, [R28] ;  /* 0x000000001c227984 */ /* 0x000e680000000a00 */
[----:B------:R-:W2:Y:S01]  /*0540*/  LDS.64 R38, [R28+0x1010] ;  /* 0x001010001c267984 */ /* 0x000ea20000000a00 */
[C---:B----4-:R-:W-:Y:S01]  /*0550*/  PRMT R41, R40.reuse, 0x7632, R41 ;  /* 0x0000763228297816 */ /* 0x050fe20000000029 */
[----:B------:R-:W-:Y:S01]  /*0560*/  IMAD.U32 R43, R40, 0x10000, RZ ;  /* 0x00010000282b7824 */ /* 0x000fe200078e00ff */
[----:B------:R-:W-:-:S02]  /*0570*/  PRMT R40, R29, 0x7632, R40 ;  /* 0x000076321d287816 */ /* 0x000fc40000000028 */
[----:B------:R-:W-:Y:S01]  /*0580*/  PRMT R42, R27, 0x7632, R42 ;  /* 0x000076321b2a7816 */ /* 0x000fe2000000002a */
[----:B------:R-:W-:Y:S01]  /*0590*/  IMAD.U32 R44, R41, 0x10000, RZ ;  /* 0x00010000292c7824 */ /* 0x000fe200078e00ff */
[----:B0-----:R-:W-:Y:S01]  /*05a0*/  PRMT R5, R37, 0x7632, R5 ;  /* 0x0000763225057816 */ /* 0x001fe20000000005 */
[----:B------:R-:W-:Y:S02]  /*05b0*/  IMAD.U32 R40, R40, 0x10000, RZ ;  /* 0x0001000028287824 */ /* 0x000fe400078e00ff */
[----:B------:R-:W-:Y:S01]  /*05c0*/  IMAD.U32 R42, R42, 0x10000, RZ ;  /* 0x000100002a2a7824 */ /* 0x000fe200078e00ff */
[----:B------:R-:W-:Y:S01]  /*05d0*/  PRMT R4, R32, 0x7632, R4 ;  /* 0x0000763220047816 */ /* 0x000fe20000000004 */
[----:B------:R-:W-:Y:S01]  /*05e0*/  IMAD.U32 R29, R29, 0x10000, RZ ;  /* 0x000100001d1d7824 */ /* 0x000fe200078e00ff */
[----:B------:R-:W-:Y:S01]  /*05f0*/  FADD R7, R31, R44 ;  /* 0x0000002c1f077221 */ /* 0x000fe20000000000 */
[----:B------:R-:W-:Y:S01]  /*0600*/  IMAD.U32 R6, R27, 0x10000, RZ ;  /* 0x000100001b067824 */ /* 0x000fe200078e00ff */
[----:B------:R-:W-:Y:S01]  /*0610*/  FADD R30, R30, R43 ;  /* 0x0000002b1e1e7221 */ /* 0x000fe20000000000 */
[----:B------:R-:W-:Y:S01]  /*0620*/  IMAD.U32 R4, R4, 0x10000, RZ ;  /* 0x0001000004047824 */ /* 0x000fe200078e00ff */
[----:B-1----:R-:W-:Y:S01]  /*0630*/  FFMA R44, R40, R35, R42 ;  /* 0x00000023282c7223 */ /* 0x002fe2000000002a */
[----:B------:R-:W-:Y:S01]  /*0640*/  FFMA R27, R29, R34, R6 ;  /* 0x000000221d1b7223 */ /* 0x000fe20000000006 */
[----:B------:R-:W-:Y:S01]  /*0650*/  IMAD.U32 R35, R32, 0x10000, RZ ;  /* 0x0001000020237824 */ /* 0x000fe200078e00ff */
[----:B--2---:R-:W-:Y:S01]  /*0660*/  FFMA R40, R40, R39, R42 ;  /* 0x0000002728287223 */ /* 0x004fe2000000002a */
[----:B------:R-:W-:Y:S01]  /*0670*/  IMAD.U32 R39, R5, 0x10000, RZ ;  /* 0x0001000005277824 */ /* 0x000fe200078e00ff */
[----:B------:R-:W-:Y:S01]  /*0680*/  FFMA R5, R29, R38, R6 ;  /* 0x000000261d057223 */ /* 0x000fe20000000006 */
[----:B------:R-:W-:Y:S01]  /*0690*/  IMAD.U32 R34, R37, 0x10000, RZ ;  /* 0x0001000025227824 */ /* 0x000fe200078e00ff */
[C---:B------:R-:W-:Y:S01]  /*06a0*/  FFMA R32, R30.reuse, R27, R35 ;  /* 0x0000001b1e207223 */ /* 0x040fe20000000023 */
[C---:B------:R-:W-:Y:S01]  /*06b0*/  FFMA R31, R7.reuse, R44, R4 ;  /* 0x0000002c071f7223 */ /* 0x040fe20000000004 */
[----:B------:R-:W-:Y:S01]  /*06c0*/  FFMA R29, R7, R40, R39 ;  /* 0x00000028071d7223 */ /* 0x000fe20000000027 */
[----:B------:R-:W-:Y:S01]  /*06d0*/  BAR.SYNC.DEFER_BLOCKING 0x0 ;  /* 0x0000000000007b1d */ /* 0x000fe20000010000 */
[----:B------:R-:W-:-:S02]  /*06e0*/  FFMA R30, R30, R5, R34 ;  /* 0x000000051e1e7223 */ /* 0x000fc40000000022 */
[----:B------:R-:W-:-:S03]  /*06f0*/  F2FP.BF16.PACK_AB R4, R31, R32 ;  /* 0x000000201f04723e */ /* 0x000fc600000010ff */
[----:B------:R-:W-:Y:S02]  /*0700*/  F2FP.BF16.PACK_AB R6, R29, R30 ;  /* 0x0000001e1d06723e */ /* 0x000fe400000010ff */
[----:B------:R-:W-:Y:S04]  /*0710*/  STS [R25], R4 ;  /* 0x0000000419007388 */ /* 0x000fe80000000800 */
[----:B------:R-:W-:Y:S04]  /*0720*/  STS [R25+0x808], R6 ;  /* 0x0008080619007388 */ /* 0x000fe80000000800 */
[----:B------:R-:W-:Y:S06]  /*0730*/  BAR.SYNC.DEFER_BLOCKING 0x0 ;  /* 0x0000000000007b1d */ /* 0x000fec0000010000 */
[----:B------:R-:W0:Y:S01]  /*0740*/  LDS.64 R40, [R20] ;  /* 0x0000000014287984 */ /* 0x000e220000000a00 */
[----:B------:R-:W-:-:S02]  /*0750*/  SHF.R.S32.HI R38, RZ, 0x1f, R23 ;  /* 0x0000001fff267819 */ /* 0x000fc40000011417 */
[C---:B------:R-:W-:Y:S02]  /*0760*/  LEA R42, P0, R23.reuse, c[0x0][0x1a0], 0x1 ;  /* 0x00006800172a7a11 */ /* 0x040fe400078008ff */
[C---:B------:R-:W-:Y:S01]  /*0770*/  IADD3 R27, R23.reuse, 0x400, RZ ;  /* 0x00000400171b7810 */ /* 0x040fe20007ffe0ff */
[----:B------:R-:W-:Y:S01]  /*0780*/  CS2R R34, SRZ ;  /* 0x0000000000227805 */ /* 0x000fe2000001ff00 */
[----:B------:R-:W-:-:S03]  /*0790*/  LEA.HI.X R43, R23, c[0x0][0x1a4], R38, 0x1, P0 ;  /* 0x00006900172b7a11 */ /* 0x000fc600000f0c26 */
[C---:B------:R-:W-:Y:S02]  /*07a0*/  IMAD.WIDE R44, R27.reuse, R14, c[0x0][0x160] ;  /* 0x000058001b2c7625 */ /* 0x040fe400078e020e */
[----:B0-----:R0:W-:Y:S04]  /*07b0*/  @!P1 STG.E.64 [R42.64], R40 ;  /* 0x000000282a009986 */ /* 0x0011e8000c101b06 */
[----:B------:R-:W0:Y:S04]  /*07c0*/  @!P1 LDG.E.EF.64 R34, [R44.64] ;  /* 0x000000062c229981 */ /* 0x000e28000c0e1b00 */
[----:B------:R-:W-:Y:S01]  /*07d0*/  BAR.SYNC.DEFER_BLOCKING 0x0 ;  /* 0x0000000000007b1d */ /* 0x000fe20000010000 */
[----:B------:R-:W-:Y:S01]  /*07e0*/  CS2R R4, SRZ ;  /* 0x0000000000047805 */ /* 0x000fe2000001ff00 */
[----:B------:R-:W-:Y:S01]  /*07f0*/  CS2R R6, SRZ ;  /* 0x0000000000067805 */ /* 0x000fe2000001ff00 */
[----:B------:R-:W-:-:S04]  /*0800*/  IMAD.WIDE R38, R27, R19, c[0x0][0x178] ;  /* 0x00005e001b267625 */ /* 0x000fc800078e0213 */
[----:B0-----:R-:W-:Y:S02]  /*0810*/  IMAD.MOV.U32 R40, RZ, RZ, R34 ;  /* 0x000000ffff287224 */ /* 0x001fe400078e0022 */
[----:B------:R-:W-:-:S05]  /*0820*/  IMAD.MOV.U32 R41, RZ, RZ, R35 ;  /* 0x000000ffff297224 */ /* 0x000fca00078e0023 */
[----:B------:R-:W-:Y:S04]  /*0830*/  STS.64 [R20], R40 ;  /* 0x0000002814007388 */ /* 0x000fe80000000a00 */
[----:B------:R-:W-:Y:S06]  /*0840*/  BAR.SYNC.DEFER_BLOCKING 0x0 ;  /* 0x0000000000007b1d */ /* 0x000fec0000010000 */
[----:B------:R-:W2:Y:S04]  /*0850*/  @!P1 LDG.E.EF.128 R4, [R38.64] ;  /* 0x0000000626049981 */ /* 0x000ea8000c0e1d00 */
[----:B------:R-:W3:Y:S04]  /*0860*/  LDG.E.EL R43, [R8.64+0x3800] ;  /* 0x00380006082b7981 */ /* 0x000ee8000c2e1900 */
[----:B------:R-:W4:Y:S04]  /*0870*/  LDG.E.EL.64 R34, [R10.64+0x7000] ;  /* 0x007000060a227981 */ /* 0x000f28000c2e1b00 */
[----:B------:R-:W5:Y:S04]  /*0880*/  LDG.E.EL R44, [R12.64+0x800] ;  /* 0x000800060c2c7981 */ /* 0x000f68000c2e1900 */
[----:B------:R-:W3:Y:S04]  /*0890*/  LDG.E.EL R46, [R2.64+0x800] ;  /* 0x00080006022e7981 */ /* 0x000ee8000c2e1900 */
[----:B------:R-:W0:Y:S01]  /*08a0*/  LDS R42, [R25+0x808] ;  /* 0x00080800192a7984 */ /* 0x000e220000000800 */
[----:B------:R-:W-:Y:S01]  /*08b0*/  IMAD R33, R33, 0xc00, R36 ;  /* 0x00000c0021217824 */ /* 0x000fe200078e0224 */
[----:B--2---:R-:W-:-:S05]  /*08c0*/  I2FP.F32.S32 R37, R4 ;  /* 0x0000000400257245 */ /* 0x004fca0000201400 */
[C---:B------:R-:W-:Y:S02]  /*08d0*/  FMUL R4, R0.reuse, R37 ;  /* 0x0000002500047220 */ /* 0x040fe40000400000 */
[----:B------:R-:W1:Y:S01]  /*08e0*/  LDS R37, [R25] ;  /* 0x0000000019257984 */ /* 0x000e620000000800 */
[----:B------:R-:W-:Y:S02]  /*08f0*/  I2FP.F32.S32 R5, R5 ;  /* 0x0000000500057245 */ /* 0x000fe40000201400 */
[----:B------:R-:W-:Y:S02]  /*0900*/  I2FP.F32.S32 R45, R6 ;  /* 0x00000006002d7245 */ /* 0x000fe40000201400 */
[----:B------:R-:W-:Y:S01]  /*0910*/  I2FP.F32.S32 R7, R7 ;  /* 0x0000000700077245 */ /* 0x000fe20000201400 */
[C---:B------:R-:W-:Y:S02]  /*0920*/  FMUL R5, R0.reuse, R5 ;  /* 0x0000000500057220 */ /* 0x040fe40000400000 */
[----:B------:R-:W-:-:S02]  /*0930*/  FMUL R6, R0, R45 ;  /* 0x0000002d00067220 */ /* 0x000fc40000400000 */
[----:B------:R-:W-:Y:S01]  /*0940*/  FMUL R7, R0, R7 ;  /* 0x0000000700077220 */ /* 0x000fe20000400000 */
[----:B------:R-:W-:Y:S06]  /*0950*/  BAR.SYNC.DEFER_BLOCKING 0x0 ;  /* 0x0000000000007b1d */ /* 0x000fec0000010000 */
[----:B------:R2:W-:Y:S04]  /*0960*/  STS.128 [R26], R4 ;  /* 0x000000041a007388 */ /* 0x0005e80000000c00 */
[----:B------:R-:W-:Y:S06]  /*0970*/  BAR.SYNC.DEFER_BLOCKING 0x0 ;  /* 0x0000000000007b1d */ /* 0x000fec0000010000 */
[----:B------:R-:W1:Y:S04]  /*0980*/  LDS.64 R38, [R28] ;  /* 0x000000001c267984 */ /* 0x000e680000000a00 */
[----:B------:R-:W1:Y:S01]  /*0990*/  LDS.64 R40, [R28+0x1010] ;  /* 0x001010001c287984 */ /* 0x000e620000000a00 */
[C---:B---3--:R-:W-:Y:S01]  /*09a0*/  IMAD.U32 R45, R43.reuse, 0x10000, RZ ;  /* 0x000100002b2d7824 */ /* 0x048fe200078e00ff */
[----:B------:R-:W-:Y:S01]  /*09b0*/  PRMT R43, R43, 0x7632, R43 ;  /* 0x000076322b2b7816 */ /* 0x000fe2000000002b */
[----:B------:R-:W-:-:S02]  /*09c0*/  IMAD.U32 R36, R46, 0x10000, RZ ;  /* 0x000100002e247824 */ /* 0x000fc400078e00ff */
[----:B----4-:R-:W-:Y:S01]  /*09d0*/  FADD R34, R34, R45 ;  /* 0x0000002d22227221 */ /* 0x010fe20000000000 */
[C---:B-----5:R-:W-:Y:S01]  /*09e0*/  IMAD.U32 R45, R44.reuse, 0x10000, RZ ;  /* 0x000100002c2d7824 */ /* 0x060fe200078e00ff */
[----:B------:R-:W-:Y:S01]  /*09f0*/  PRMT R44, R44, 0x7632, R44 ;  /* 0x000076322c2c7816 */ /* 0x000fe2000000002c */
[----:B--2---:R-:W-:Y:S01]  /*0a00*/  IMAD.U32 R4, R43, 0x10000, RZ ;  /* 0x000100002b047824 */ /* 0x004fe200078e00ff */
[----:B------:R-:W-:Y:S02]  /*0a10*/  PRMT R46, R46, 0x7632, R46 ;  /* 0x000076322e2e7816 */ /* 0x000fe4000000002e */
[----:B0-----:R-:W-:Y:S01]  /*0a20*/  PRMT R5, R42, 0x7632, R5 ;  /* 0x000076322a057816 */ /* 0x001fe20000000005 */
[--C-:B------:R-:W-:Y:S01]  /*0a30*/  FADD R35, R35, R4.reuse ;  /* 0x0000000423237221 */ /* 0x100fe20000000000 */
[----:B-1----:R-:W-:Y:S01]  /*0a40*/  PRMT R4, R37, 0x7632, R4 ;  /* 0x0000763225047816 */ /* 0x002fe20000000004 */
[----:B------:R-:W-:Y:S02]  /*0a50*/  IMAD.U32 R44, R44, 0x10000, RZ ;  /* 0x000100002c2c7824 */ /* 0x000fe400078e00ff */
[----:B------:R-:W-:-:S02]  /*0a60*/  IMAD.U32 R46, R46, 0x10000, RZ ;  /* 0x000100002e2e7824 */ /* 0x000fc400078e00ff */
[----:B------:R-:W-:Y:S02]  /*0a70*/  IMAD.U32 R4, R4, 0x10000, RZ ;  /* 0x0001000004047824 */ /* 0x000fe400078e00ff */
[----:B------:R-:W-:Y:S02]  /*0a80*/  IMAD.U32 R5, R5, 0x10000, RZ ;  /* 0x0001000005057824 */ /* 0x000fe400078e00ff */
[----:B------:R-:W-:Y:S01]  /*0a90*/  IMAD.U32 R43, R42, 0x10000, RZ ;  /* 0x000100002a2b7824 */ /* 0x000fe200078e00ff */
[C---:B------:R-:W-:Y:S01]  /*0aa0*/  FFMA R38, R45.reuse, R38, R36 ;  /* 0x000000262d267223 */ /* 0x040fe20000000024 */
[C---:B------:R-:W-:Y:S01]  /*0ab0*/  FFMA R39, R44.reuse, R39, R46 ;  /* 0x000000272c277223 */ /* 0x040fe2000000002e */
[----:B------:R-:W-:Y:S01]  /*0ac0*/  FFMA R36, R45, R40, R36 ;  /* 0x000000282d247223 */ /* 0x000fe20000000024 */
[----:B------:R-:W-:Y:S01]  /*0ad0*/  FFMA R40, R44, R41, R46 ;  /* 0x000000292c287223 */ /* 0x000fe2000000002e */
[----:B------:R-:W-:Y:S01]  /*0ae0*/  BAR.SYNC.DEFER_BLOCKING 0x0 ;  /* 0x0000000000007b1d */ /* 0x000fe20000010000 */
[----:B------:R-:W-:Y:S01]  /*0af0*/  IMAD.U32 R45, R37, 0x10000, RZ ;  /* 0x00010000252d7824 */ /* 0x000fe200078e00ff */
[C---:B------:R-:W-:Y:S01]  /*0b00*/  FFMA R42, R35.reuse, R39, R4 ;  /* 0x00000027232a7223 */ /* 0x040fe20000000004 */
[----:B------:R-:W-:Y:S01]  /*0b10*/  FFMA R40, R35, R40, R5 ;  /* 0x0000002823287223 */ /* 0x000fe20000000005 */
[C---:B------:R-:W-:Y:S01]  /*0b20*/  FFMA R43, R34.reuse, R36, R43 ;  /* 0x00000024222b7223 */ /* 0x040fe2000000002b */
[----:B------:R-:W-:-:S04]  /*0b30*/  FFMA R45, R34, R38, R45 ;  /* 0x00000026222d7223 */ /* 0x000fc8000000002d */
[----:B------:R-:W-:Y:S02]  /*0b40*/  F2FP.BF16.PACK_AB R38, R40, R43 ;  /* 0x0000002b2826723e */ /* 0x000fe400000010ff */
[----:B------:R-:W-:-:S03]  /*0b50*/  F2FP.BF16.PACK_AB R4, R42, R45 ;  /* 0x0000002d2a04723e */ /* 0x000fc600000010ff */
[----:B------:R0:W-:Y:S04]  /*0b60*/  STS [R25+0x808], R38 ;  /* 0x0008082619007388 */ /* 0x0001e80000000800 */
[----:B------:R-:W-:Y:S04]  /*0b70*/  STS [R25], R4 ;  /* 0x0000000419007388 */ /* 0x000fe80000000800 */
[----:B------:R-:W-:Y:S06]  /*0b80*/  BAR.SYNC.DEFER_BLOCKING 0x0 ;  /* 0x0000000000007b1d */ /* 0x000fec0000010000 */
[----:B------:R-:W1:Y:S01]  /*0b90*/  LDS.64 R34, [R20] ;  /* 0x0000000014227984 */ /* 0x000e620000000a00 */
[----:B------:R-:W-:-:S02]  /*0ba0*/  SHF.R.S32.HI R6, RZ, 0x1f, R27 ;  /* 0x0000001fff067819 */ /* 0x000fc4000001141b */
[----:B------:R-:W-:Y:S02]  /*0bb0*/  LEA R36, P0, R27, c[0x0][0x1a0], 0x1 ;  /* 0x000068001b247a11 */ /* 0x000fe400078008ff */
[----:B------:R-:W-:Y:S02]  /*0bc0*/  IADD3 R41, R23, 0x800, RZ ;  /* 0x0000080017297810 */ /* 0x000fe40007ffe0ff */
[----:B------:R-:W-:Y:S02]  /*0bd0*/  LEA.HI.X R37, R27, c[0x0][0x1a4], R6, 0x1, P0 ;  /* 0x000069001b257a11 */ /* 0x000fe400000f0c06 */
[----:B------:R-:W-:Y:S01]  /*0be0*/  CS2R R6, SRZ ;  /* 0x0000000000067805 */ /* 0x000fe2000001ff00 */
[C---:B0-----:R-:W-:Y:S02]  /*0bf0*/  IMAD.WIDE R38, R41.reuse, R14, c[0x0][0x160] ;  /* 0x0000580029267625 */ /* 0x041fe400078e020e */
[----:B-1----:R0:W-:Y:S04]  /*0c00*/  @!P1 STG.E.64 [R36.64], R34 ;  /* 0x0000002224009986 */ /* 0x0021e8000c101b06 */
[----:B------:R-:W2:Y:S01]  /*0c10*/  @!P1 LDG.E.EF.64 R6, [R38.64] ;  /* 0x0000000626069981 */ /* 0x000ea2000c0e1b00 */
[----:B------:R-:W-:Y:S01]  /*0c20*/  CS2R R4, SRZ ;  /* 0x0000000000047805 */ /* 0x000fe2000001ff00 */
[----:B0-----:R-:W-:-:S02]  /*0c30*/  IMAD.WIDE R36, R41, R19, c[0x0][0x178] ;  /* 0x00005e0029247625 */ /* 0x001fc400078e0213 */
[----:B------:R-:W-:Y:S02]  /*0c40*/  BAR.SYNC.DEFER_BLOCKING 0x0 ;  /* 0x0000000000007b1d */ /* 0x000fe40000010000 */
[----:B--2---:R-:W-:Y:S02]  /*0c50*/  IMAD.MOV.U32 R38, RZ, RZ, R6 ;  /* 0x000000ffff267224 */ /* 0x004fe400078e0006 */
[----:B------:R-:W-:-:S05]  /*0c60*/  IMAD.MOV.U32 R39, RZ, RZ, R7 ;  /* 0x000000ffff277224 */ /* 0x000fca00078e0007 */
[----:B------:R0:W-:Y:S04]  /*0c70*/  STS.64 [R20], R38 ;  /* 0x0000002614007388 */ /* 0x0001e80000000a00 */
[----:B------:R-:W-:Y:S01]  /*0c80*/  BAR.SYNC.DEFER_BLOCKING 0x0 ;  /* 0x0000000000007b1d */ /* 0x000fe20000010000 */
[----:B------:R-:W-:-:S06]  /*0c90*/  CS2R R6, SRZ ;  /* 0x0000000000067805 */ /* 0x000fcc000001ff00 */
[----:B------:R1:W0:Y:S04]  /*0ca0*/  @!P1 LDG.E.EF.128 R4, [R36.64] ;  /* 0x0000000624049981 */ /* 0x000228000c0e1d00 */
[----:B------:R2:W3:Y:S04]  /*0cb0*/  LDG.E.EL R47, [R12.64+0x1000] ;  /* 0x001000060c2f7981 */ /* 0x0004e8000c2e1900 */
[----:B------:R4:W5:Y:S04]  /*0cc0*/  LDG.E.EL R44, [R2.64+0x1000] ;  /* 0x00100006022c7981 */ /* 0x000968000c2e1900 */
[----:B------:R-:W2:Y:S04]  /*0cd0*/  LDG.E.EL R46, [R8.64+0x4000] ;  /* 0x00400006082e7981 */ /* 0x000ea8000c2e1900 */
[----:B------:R-:W2:Y:S04]  /*0ce0*/  LDG.E.EL.64 R34, [R10.64+0x8000] ;  /* 0x008000060a227981 */ /* 0x000ea8000c2e1b00 */
[----:B------:R-:W-:Y:S04]  /*0cf0*/  LDS R38, [R25] ;  /* 0x0000000019267984 */ /* 0x000fe80000000800 */
[----:B-1----:R-:W-:Y:S01]  /*0d00*/  LDS R36, [R25+0x808] ;  /* 0x0008080019247984 */ /* 0x002fe20000000800 */
[----:B------:R-:W-:-:S04]  /*0d10*/  UISETP.LT.AND UP0, UPT, UR4, 0xe10, UPT ;  /* 0x00000e100400788c */ /* 0x000fc8000bf01270 */
[----:B------:R-:W-:Y:S02]  /*0d20*/  USEL UR5, URZ, 0x3f800000, !UP0 ;  /* 0x3f8000003f057887 */ /* 0x000fe4000c000000 */
[----:B------:R-:W-:-:S06]  /*0d30*/  UISETP.GE.AND UP0, UPT, UR4, 0xe10, UPT ;  /* 0x00000e100400788c */ /* 0x000fcc000bf06270 */
[----:B------:R-:W-:Y:S02]  /*0d40*/  PLOP3.LUT P0, PT, PT, PT, UP0, 0x40, 0x0 ;  /* 0x000000000000781c */ /* 0x000fe40003f0e808 */
[----:B------:R-:W-:Y:S02]  /*0d50*/  PLOP3.LUT P3, PT, PT, PT, UP0, 0x80, 0x0 ;  /* 0x000000000000781c */ /* 0x000fe40003f6f008 */
[----:B------:R-:W-:Y:S02]  /*0d60*/  PLOP3.LUT P5, PT, PT, PT, UP0, 0x80, 0x0 ;  /* 0x000000000000781c */ /* 0x000fe40003faf008 */
[----:B------:R-:W-:Y:S01]  /*0d70*/  PLOP3.LUT P4, PT, PT, PT, UP0, 0x40, 0x0 ;  /* 0x000000000000781c */ /* 0x000fe20003f8e808 */
[----:B------:R-:W-:Y:S01]  /*0d80*/  BAR.SYNC.DEFER_BLOCKING 0x0 ;  /* 0x0000000000007b1d */ /* 0x000fe20000010000 */
[----:B0-----:R-:W-:Y:S02]  /*0d90*/  I2FP.F32.S32 R39, R4 ;  /* 0x0000000400277245 */ /* 0x001fe40000201400 */
[----:B------:R-:W-:-:S02]  /*0da0*/  I2FP.F32.S32 R5, R5 ;  /* 0x0000000500057245 */ /* 0x000fc40000201400 */
[----:B------:R-:W-:Y:S02]  /*0db0*/  I2FP.F32.S32 R49, R6 ;  /* 0x0000000600317245 */ /* 0x000fe40000201400 */
[----:B------:R-:W-:Y:S01]  /*0dc0*/  I2FP.F32.S32 R7, R7 ;  /* 0x0000000700077245 */ /* 0x000fe20000201400 */
[C---:B------:R-:W-:Y:S01]  /*0dd0*/  FMUL R4, R0.reuse, R39 ;  /* 0x0000002700047220 */ /* 0x040fe20000400000 */
[C---:B------:R-:W-:Y:S01]  /*0de0*/  FMUL R5, R0.reuse, R5 ;  /* 0x0000000500057220 */ /* 0x040fe20000400000 */
[C---:B------:R-:W-:Y:S02]  /*0df0*/  FMUL R6, R0.reuse, R49 ;  /* 0x0000003100067220 */ /* 0x040fe40000400000 */
[----:B------:R-:W-:-:S05]  /*0e00*/  FMUL R7, R0, R7 ;  /* 0x0000000700077220 */ /* 0x000fca0000400000 */
[----:B------:R5:W-:Y:S04]  /*0e10*/  STS.128 [R26], R4 ;  /* 0x000000041a007388 */ /* 0x000be80000000c00 */
[----:B------:R-:W-:Y:S01]  /*0e20*/  BAR.SYNC.DEFER_BLOCKING 0x0 ;  /* 0x0000000000007b1d */ /* 0x000fe20000010000 */
[----:B------:R-:W-:-:S04]  /*0e30*/  IMAD.U32 R39, RZ, RZ, UR5 ;  /* 0x00000005ff277e24 */ /* 0x000fc8000f8e00ff */
[----:B------:R-:W-:-:S04]  /*0e40*/  FADD R39, R39, 1 ;  /* 0x3f80000027277421 */ /* 0x000fc80000000000 */
[----:B------:R-:W0:Y:S01]  /*0e50*/  R2UR UR8, R39 ;  /* 0x00000000270873c2 */ /* 0x000e2200000e0000 */
[----:B--2---:R-:W1:Y:S04]  /*0e60*/  LDS.64 R12, [R28+0x1010] ;  /* 0x001010001c0c7984 */ /* 0x004e680000000a00 */
[----:B----4-:R-:W2:Y:S01]  /*0e70*/  LDS.64 R2, [R28] ;  /* 0x000000001c027984 */ /* 0x010ea20000000a00 */
[----:B---3--:R-:W-:Y:S02]  /*0e80*/  PRMT R0, R47, 0x7632, R0 ;  /* 0x000076322f007816 */ /* 0x008fe40000000000 */
[----:B-----5:R-:W-:Y:S01]  /*0e90*/  PRMT R4, R44, 0x7632, R4 ;  /* 0x000076322c047816 */ /* 0x020fe20000000004 */
[----:B------:R-:W-:Y:S02]  /*0ea0*/  IMAD.U32 R37, R46, 0x10000, RZ ;  /* 0x000100002e257824 */ /* 0x000fe400078e00ff */
[----:B------:R-:W-:-:S02]  /*0eb0*/  IMAD.U32 R0, R0, 0x10000, RZ ;  /* 0x0001000000007824 */ /* 0x000fc400078e00ff */
[----:B------:R-:W-:Y:S01]  /*0ec0*/  IMAD.U32 R4, R4, 0x10000, RZ ;  /* 0x0001000004047824 */ /* 0x000fe200078e00ff */
[----:B------:R-:W-:Y:S01]  /*0ed0*/  PRMT R46, R46, 0x7632, R46 ;  /* 0x000076322e2e7816 */ /* 0x000fe2000000002e */
[----:B0-----:R-:W-:Y:S01]  /*0ee0*/  @!UP0 UMOV UR5, UR8 ;  /* 0x0000000800058c82 */ /* 0x001fe20008000000 */
[----:B------:R-:W-:Y:S01]  /*0ef0*/  FADD R34, R34, R37 ;  /* 0x0000002522227221 */ /* 0x000fe20000000000 */
[----:B------:R-:W-:Y:S01]  /*0f00*/  IMAD.U32 R47, R47, 0x10000, RZ ;  /* 0x000100002f2f7824 */ /* 0x000fe200078e00ff */
[----:B------:R-:W0:Y:S01]  /*0f10*/  MUFU.RCP R37, UR8 ;  /* 0x0000000800257d08 */ /* 0x000e220008001000 */
[----:B------:R-:W-:Y:S02]  /*0f20*/  IMAD.U32 R44, R44, 0x10000, RZ ;  /* 0x000100002c2c7824 */ /* 0x000fe400078e00ff */
[----:B------:R-:W-:-:S04]  /*0f30*/  IMAD.U32 R46, R46, 0x10000, RZ ;  /* 0x000100002e2e7824 */ /* 0x000fc800078e00ff */
[----:B------:R-:W-:Y:S01]  /*0f40*/  FADD R5, R35, R46 ;  /* 0x0000002e23057221 */ /* 0x000fe20000000000 */
[----:B------:R-:W-:Y:S01]  /*0f50*/  FSEL R35, R32, RZ, P0 ;  /* 0x000000ff20237208 */ /* 0x000fe20000000000 */
[C-C-:B-1----:R-:W-:Y:S01]  /*0f60*/  FFMA R7, R0.reuse, R13, R4.reuse ;  /* 0x0000000d00077223 */ /* 0x142fe20000000004 */
[----:B------:R-:W-:Y:S01]  /*0f70*/  IMAD.U32 R13, RZ, RZ, UR5 ;  /* 0x00000005ff0d7e24 */ /* 0x000fe2000f8e00ff */
[----:B--2---:R-:W-:Y:S01]  /*0f80*/  FFMA R3, R0, R3, R4 ;  /* 0x0000000300037223 */ /* 0x004fe20000000004 */
[----:B------:R-:W-:Y:S02]  /*0f90*/  PRMT R0, R38, 0x7632, R0 ;  /* 0x0000763226007816 */ /* 0x000fe40000000000 */
[----:B------:R-:W-:Y:S01]  /*0fa0*/  FADD R13, R13, 1 ;  /* 0x3f8000000d0d7421 */ /* 0x000fe20000000000 */
[----:B------:R-:W-:Y:S01]  /*0fb0*/  FFMA R6, R47, R2, R44 ;  /* 0x000000022f067223 */ /* 0x000fe2000000002c */
[----:B------:R-:W-:Y:S01]  /*0fc0*/  PRMT R2, R36, 0x7632, R2 ;  /* 0x0000763224027816 */ /* 0x000fe20000000002 */
[----:B------:R-:W-:Y:S01]  /*0fd0*/  IMAD.U32 R0, R0, 0x10000, RZ ;  /* 0x0001000000007824 */ /* 0x000fe200078e00ff */
[----:B------:R-:W-:Y:S01]  /*0fe0*/  BAR.SYNC.DEFER_BLOCKING 0x0 ;  /* 0x0000000000007b1d */ /* 0x000fe20000010000 */
[----:B------:R-:W-:Y:S01]  /*0ff0*/  FSETP.GEU.AND P0, PT, |R13|, 1.175494350822287508e-38, PT ;  /* 0x008000000d00780b */ /* 0x000fe20003f0e200 */
[----:B------:R-:W-:Y:S01]  /*1000*/  FFMA R47, R47, R12, R44 ;  /* 0x0000000c2f2f7223 */ /* 0x000fe2000000002c */
[----:B------:R-:W-:Y:S01]  /*1010*/  IMAD.U32 R2, R2, 0x10000, RZ ;  /* 0x0001000002027824 */ /* 0x000fe200078e00ff */
[----:B------:R-:W-:Y:S01]  /*1020*/  FFMA R4, R5, R3, R0 ;  /* 0x0000000305047223 */ /* 0x000fe20000000000 */
[----:B------:R-:W-:Y:S01]  /*1030*/  FADD R0, -R35, R45 ;  /* 0x0000002d23007221 */ /* 0x000fe20000000100 */
[C---:B------:R-:W-:Y:S01]  /*1040*/  FMUL R12, R13.reuse, 0.25 ;  /* 0x3e8000000d0c7820 */ /* 0x040fe20000400000 */
[----:B------:R-:W-:Y:S01]  /*1050*/  FSETP.GT.AND P2, PT, |R13|, 8.50705917302346158658e+37, PT ;  /* 0x7e8000000d00780b */ /* 0x000fe20003f44200 */
[----:B------:R-:W-:Y:S01]  /*1060*/  FFMA R3, R5, R7, R2 ;  /* 0x0000000705037223 */ /* 0x000fe20000000002 */
[----:B0-----:R-:W-:Y:S01]  /*1070*/  FFMA R2, R0, R37, R35 ;  /* 0x0000002500027223 */ /* 0x001fe20000000023 */
[----:B------:R-:W-:Y:S01]  /*1080*/  IMAD.U32 R5, R38, 0x10000, RZ ;  /* 0x0001000026057824 */ /* 0x000fe200078e00ff */
[----:B------:R-:W-:-:S02]  /*1090*/  FSEL R12, R12, R13, P2 ;  /* 0x0000000d0c0c7208 */ /* 0x000fc40001000000 */
[--C-:B------:R-:W-:Y:S01]  /*10a0*/  @!P3 IMAD.MOV.U32 R35, RZ, RZ, R2.reuse ;  /* 0x000000ffff23b224 */ /* 0x100fe200078e0002 */
[----:B------:R-:W-:Y:S02]  /*10b0*/  FFMA R5, R34, R6, R5 ;  /* 0x0000000622057223 */ /* 0x000fe40000000005 */
[----:B------:R-:W-:Y:S02]  /*10c0*/  @!P0 FMUL R12, R12, 16777216 ;  /* 0x4b8000000c0c8820 */ /* 0x000fe40000400000 */
[----:B------:R-:W-:Y:S01]  /*10d0*/  FADD R49, -R35, R5 ;  /* 0x0000000523317221 */ /* 0x000fe20000000100 */
[----:B------:R-:W-:Y:S01]  /*10e0*/  FADD R45, R45, -R2 ;  /* 0x800000022d2d7221 */ /* 0x000fe20000000000 */
[----:B------:R-:W0:Y:S01]  /*10f0*/  MUFU.RCP R6, R12 ;  /* 0x0000000c00067308 */ /* 0x000e220000001000 */
[----:B------:R-:W-:Y:S01]  /*1100*/  PLOP3.LUT P3, PT, PT, PT, UP0, 0x40, 0x0 ;  /* 0x000000000000781c */ /* 0x000fe20003f6e808 */
[----:B------:R-:W-:-:S03]  /*1110*/  FMUL R2, R49, 0.25 ;  /* 0x3e80000031027820 */ /* 0x000fc60000400000 */
[----:B------:R-:W-:Y:S02]  /*1120*/  FSEL R39, R31, RZ, P3 ;  /* 0x000000ff1f277208 */ /* 0x000fe40001800000 */
[----:B------:R-:W-:Y:S02]  /*1130*/  FSEL R2, R2, R49, P2 ;  /* 0x0000003102027208 */ /* 0x000fe40001000000 */
[----:B------:R-:W-:Y:S01]  /*1140*/  PLOP3.LUT P3, PT, PT, PT, UP0, 0x80, 0x0 ;  /* 0x000000000000781c */ /* 0x000fe20003f6f008 */
[----:B------:R-:W-:Y:S01]  /*1150*/  FFMA R45, R0, R45, RZ ;  /* 0x0000002d002d7223 */ /* 0x000fe200000000ff */
[----:B------:R-:W-:Y:S01]  /*1160*/  FADD R0, -R39, R42 ;  /* 0x0000002a27007221 */ /* 0x000fe20000000100 */
[----:B------:R-:W-:-:S03]  /*1170*/  @!P0 FMUL R2, R2, 16777216 ;  /* 0x4b80000002028820 */ /* 0x000fc60000400000 */
[----:B------:R-:W-:Y:S01]  /*1180*/  FFMA R7, R0, R37, R39 ;  /* 0x0000002500077223 */ /* 0x000fe20000000027 */
[----:B0-----:R-:W-:Y:S01]  /*1190*/  FFMA R32, R6, R2, R35 ;  /* 0x0000000206207223 */ /* 0x001fe20000000023 */
[----:B------:R-:W-:-:S03]  /*11a0*/  FSEL R28, R45, RZ, P4 ;  /* 0x000000ff2d1c7208 */ /* 0x000fc60002000000 */
[----:B------:R-:W-:Y:S02]  /*11b0*/  FADD R2, R5, -R32 ;  /* 0x8000002005027221 */ /* 0x000fe40000000000 */
[----:B------:R-:W-:Y:S02]  /*11c0*/  @!P3 IMAD.MOV.U32 R39, RZ, RZ, R7 ;  /* 0x000000ffff27b224 */ /* 0x000fe400078e0007 */
[----:B------:R-:W-:Y:S02]  /*11d0*/  @!P5 FFMA R28, R49, R2, R28 ;  /* 0x00000002311cd223 */ /* 0x000fe4000000001c */
[----:B------:R-:W-:-:S04]  /*11e0*/  FADD R2, -R39, R4 ;  /* 0x0000000427027221 */ /* 0x000fc80000000100 */
[----:B------:R-:W-:Y:S01]  /*11f0*/  FMUL R31, R2, 0.25 ;  /* 0x3e800000021f7820 */ /* 0x000fe20000400000 */
[----:B------:R-:W-:Y:S01]  /*1200*/  FADD R7, R42, -R7 ;  /* 0x800000072a077221 */ /* 0x000fe20000000000 */
[----:B------:R-:W-:-:S03]  /*1210*/  PLOP3.LUT P5, PT, PT, PT, UP0, 0x40, 0x0 ;  /* 0x000000000000781c */ /* 0x000fc60003fae808 */
[----:B------:R-:W-:Y:S01]  /*1220*/  FSEL R31, R31, R2, P2 ;  /* 0x000000021f1f7208 */ /* 0x000fe20001000000 */
[----:B------:R-:W-:Y:S01]  /*1230*/  FFMA R7, R0, R7, RZ ;  /* 0x0000000700077223 */ /* 0x000fe200000000ff */
[----:B------:R-:W-:Y:S02]  /*1240*/  PLOP3.LUT P4, PT, PT, PT, UP0, 0x80, 0x0 ;  /* 0x000000000000781c */ /* 0x000fe40003f8f008 */
[----:B------:R-:W-:Y:S01]  /*1250*/  PLOP3.LUT P3, PT, PT, PT, UP0, 0x40, 0x0 ;  /* 0x000000000000781c */ /* 0x000fe20003f6e808 */
[----:B------:R-:W-:Y:S01]  /*1260*/  @!P0 FMUL R31, R31, 16777216 ;  /* 0x4b8000001f1f8820 */ /* 0x000fe20000400000 */
[----:B------:R-:W-:Y:S02]  /*1270*/  FSEL R13, R13, UR5, P5 ;  /* 0x000000050d0d7c08 */ /* 0x000fe4000a800000 */
[----:B------:R-:W-:Y:S01]  /*1280*/  FSEL R45, R7, RZ, P3 ;  /* 0x000000ff072d7208 */ /* 0x000fe20001800000 */
[----:B------:R-:W-:Y:S01]  /*1290*/  FFMA R38, R6, R31, R39 ;  /* 0x0000001f06267223 */ /* 0x000fe20000000027 */
[----:B------:R-:W-:Y:S01]  /*12a0*/  PLOP3.LUT P3, PT, PT, PT, UP0, 0x40, 0x0 ;  /* 0x000000000000781c */ /* 0x000fe20003f6e808 */
[----:B------:R-:W-:Y:S01]  /*12b0*/  FADD R7, R13, R13 ;  /* 0x0000000d0d077221 */ /* 0x000fe20000000000 */
[----:B------:R-:W-:Y:S01]  /*12c0*/  PLOP3.LUT P5, PT, PT, PT, UP0, 0x80, 0x0 ;  /* 0x000000000000781c */ /* 0x000fe20003faf008 */
[----:B------:R-:W-:Y:S01]  /*12d0*/  FADD R0, R4, -R38 ;  /* 0x8000002604007221 */ /* 0x000fe20000000000 */
[----:B------:R-:W-:-:S02]  /*12e0*/  FSEL R31, R30, RZ, P3 ;  /* 0x000000ff1e1f7208 */ /* 0x000fc40001800000 */
[C---:B------:R-:W-:Y:S01]  /*12f0*/  FSETP.GEU.AND P3, PT, |R7|.reuse, 1.175494350822287508e-38, PT ;  /* 0x008000000700780b */ /* 0x040fe20003f6e200 */
[----:B------:R-:W-:Y:S01]  /*1300*/  @!P4 FFMA R45, R2, R0, R45 ;  /* 0x00000000022dc223 */ /* 0x000fe2000000002d */
[----:B------:R-:W-:Y:S01]  /*1310*/  FMUL R26, R7, 0.25 ;  /* 0x3e800000071a7820 */ /* 0x000fe20000400000 */
[----:B------:R-:W-:Y:S01]  /*1320*/  FADD R2, -R31, R43 ;  /* 0x0000002b1f027221 */ /* 0x000fe20000000100 */
[----:B------:R-:W-:-:S03]  /*1330*/  FSETP.GT.AND P4, PT, |R7|, 8.50705917302346158658e+37, PT ;  /* 0x7e8000000700780b */ /* 0x000fc60003f84200 */
[----:B------:R-:W-:Y:S01]  /*1340*/  FFMA R0, R2, R37, R31 ;  /* 0x0000002502007223 */ /* 0x000fe2000000001f */
[----:B------:R-:W-:Y:S01]  /*1350*/  FSEL R30, R26, R7, P4 ;  /* 0x000000071a1e7208 */ /* 0x000fe20002000000 */
[----:B------:R-:W-:Y:S02]  /*1360*/  IMAD.U32 R49, R36, 0x10000, RZ ;  /* 0x0001000024317824 */ /* 0x000fe400078e00ff */
[--C-:B------:R-:W-:Y:S01]  /*1370*/  @!P5 IMAD.MOV.U32 R31, RZ, RZ, R0.reuse ;  /* 0x000000ffff1fd224 */ /* 0x100fe200078e0000 */
[----:B------:R-:W-:Y:S01]  /*1380*/  PLOP3.LUT P5, PT, PT, PT, UP0, 0x40, 0x0 ;  /* 0x000000000000781c */ /* 0x000fe20003fae808 */
[----:B------:R-:W-:Y:S01]  /*1390*/  @!P3 FMUL R30, R30, 16777216 ;  /* 0x4b8000001e1eb820 */ /* 0x000fe20000400000 */
[----:B------:R-:W-:Y:S01]  /*13a0*/  FFMA R12, R34, R47, R49 ;  /* 0x0000002f220c7223 */ /* 0x000fe20000000031 */
[----:B------:R-:W-:Y:S01]  /*13b0*/  FADD R49, R43, -R0 ;  /* 0x800000002b317221 */ /* 0x000fe20000000000 */
[----:B------:R-:W-:Y:S01]  /*13c0*/  FMUL R0, R13, 0.25 ;  /* 0x3e8000000d007820 */ /* 0x000fe20000400000 */
[----:B------:R-:W-:-:S02]  /*13d0*/  FSEL R43, R29, RZ, P5 ;  /* 0x000000ff1d2b7208 */ /* 0x000fc40002800000 */
[----:B------:R-:W-:Y:S01]  /*13e0*/  PLOP3.LUT P5, PT, PT, PT, UP0, 0x80, 0x0 ;  /* 0x000000000000781c */ /* 0x000fe20003faf008 */
[----:B------:R-:W0:Y:S01]  /*13f0*/  MUFU.RCP R30, R30 ;  /* 0x0000001e001e7308 */ /* 0x000e220000001000 */
[----:B------:R-:W-:Y:S01]  /*1400*/  FSEL R29, R0, R13, P4 ;  /* 0x0000000d001d7208 */ /* 0x000fe20002000000 */
[----:B------:R-:W-:-:S04]  /*1410*/  FADD R0, -R43, R40 ;  /* 0x000000282b007221 */ /* 0x000fc80000000100 */
[----:B------:R-:W-:Y:S01]  /*1420*/  FFMA R37, R0, R37, R43 ;  /* 0x0000002500257223 */ /* 0x000fe2000000002b */
[----:B------:R-:W-:-:S03]  /*1430*/  @!P3 FMUL R29, R29, 16777216 ;  /* 0x4b8000001d1db820 */ /* 0x000fc60000400000 */
[--C-:B------:R-:W-:Y:S02]  /*1440*/  FADD R47, R40, -R37.reuse ;  /* 0x80000025282f7221 */ /* 0x100fe40000000000 */
[----:B------:R-:W-:Y:S01]  /*1450*/  @!P5 IMAD.MOV.U32 R43, RZ, RZ, R37 ;  /* 0x000000ffff2bd224 */ /* 0x000fe200078e0025 */
[----:B------:R-:W-:Y:S01]  /*1460*/  FADD R37, -R31, R12 ;  /* 0x0000000c1f257221 */ /* 0x000fe20000000100 */
[----:B0-----:R-:W-:-:S03]  /*1470*/  FMUL R29, R30, R29 ;  /* 0x0000001d1e1d7220 */ /* 0x001fc60000400000 */
[----:B------:R-:W-:Y:S01]  /*1480*/  FMUL R30, R37, 0.25 ;  /* 0x3e800000251e7820 */ /* 0x000fe20000400000 */
[----:B------:R-:W-:-:S04]  /*1490*/  PLOP3.LUT P3, PT, PT, PT, UP0, 0x40, 0x0 ;  /* 0x000000000000781c */ /* 0x000fc80003f6e808 */
[----:B------:R-:W-:Y:S02]  /*14a0*/  FSEL R30, R30, R37, P2 ;  /* 0x000000251e1e7208 */ /* 0x000fe40001000000 */
[----:B------:R-:W-:Y:S02]  /*14b0*/  FSEL R34, R32, R35, P3 ;  /* 0x0000002320227208 */ /* 0x000fe40001800000 */
[----:B------:R-:W-:Y:S01]  /*14c0*/  PLOP3.LUT P3, PT, PT, PT, UP0, 0x40, 0x0 ;  /* 0x000000000000781c */ /* 0x000fe20003f6e808 */
[----:B------:R-:W-:Y:S01]  /*14d0*/  @!P0 FMUL R30, R30, 16777216 ;  /* 0x4b8000001e1e8820 */ /* 0x000fe20000400000 */
[----:B------:R-:W-:Y:S01]  /*14e0*/  PLOP3.LUT P5, PT, PT, PT, UP0, 0x80, 0x0 ;  /* 0x000000000000781c */ /* 0x000fe20003faf008 */
[----:B------:R-:W-:Y:S01]  /*14f0*/  FFMA R2, R2, R49, RZ ;  /* 0x0000003102027223 */ /* 0x000fe200000000ff */
[----:B------:R-:W-:Y:S01]  /*1500*/  FSEL R39, R38, R39, P3 ;  /* 0x0000002726277208 */ /* 0x000fe20001800000 */
[----:B------:R-:W-:Y:S01]  /*1510*/  FFMA R38, R6, R30, R31 ;  /* 0x0000001e06267223 */ /* 0x000fe2000000001f */
[----:B------:R-:W-:-:S02]  /*1520*/  PLOP3.LUT P4, PT, PT, PT, UP0, 0x40, 0x0 ;  /* 0x000000000000781c */ /* 0x000fc40003f8e808 */
[----:B------:R-:W-:Y:S01]  /*1530*/  FSETP.NEU.AND P3, PT, R7, RZ, PT ;  /* 0x000000ff0700720b */ /* 0x000fe20003f6d000 */
[----:B------:R-:W-:Y:S01]  /*1540*/  FFMA R47, R0, R47, RZ ;  /* 0x0000002f002f7223 */ /* 0x000fe200000000ff */
[----:B------:R-:W-:Y:S01]  /*1550*/  FSEL R2, R2, RZ, P4 ;  /* 0x000000ff02027208 */ /* 0x000fe20002000000 */
[----:B------:R-:W-:Y:S01]  /*1560*/  FADD R0, R12, -R38 ;  /* 0x800000260c007221 */ /* 0x000fe20000000000 */
[----:B------:R-:W-:Y:S01]  /*1570*/  FSEL R32, R29, RZ, P3 ;  /* 0x000000ff1d207208 */ /* 0x000fe20001800000 */
[----:B------:R-:W-:Y:S01]  /*1580*/  FADD R29, -R34, R39 ;  /* 0x00000027221d7221 */ /* 0x000fe20000000100 */
[----:B------:R-:W-:Y:S01]  /*1590*/  FADD R36, -R43, R3 ;  /* 0x000000032b247221 */ /* 0x000fe20000000100 */
[----:B------:R-:W-:Y:S01]  /*15a0*/  @!P5 FFMA R2, R37, R0, R2 ;  /* 0x000000002502d223 */ /* 0x000fe20000000002 */
[----:B------:R-:W-:Y:S01]  /*15b0*/  FADD R45, R28, R45 ;  /* 0x0000002d1c2d7221 */ /* 0x000fe20000000000 */
[----:B------:R-:W-:Y:S01]  /*15c0*/  FADD R0, R7, R7 ;  /* 0x0000000707007221 */ /* 0x000fe20000000000 */
[C---:B------:R-:W-:Y:S01]  /*15d0*/  FFMA R28, R29.reuse, R32, R34 ;  /* 0x000000201d1c7223 */ /* 0x040fe20000000022 */
[----:B------:R-:W-:Y:S01]  /*15e0*/  FMUL R30, R29, R29 ;  /* 0x0000001d1d1e7220 */ /* 0x000fe20000400000 */
[----:B------:R-:W-:-:S02]  /*15f0*/  FMUL R29, R36, 0.25 ;  /* 0x3e800000241d7820 */ /* 0x000fc40000400000 */
[----:B------:R-:W-:-:S03]  /*1600*/  FSETP.GEU.AND P3, PT, |R0|, 1.175494350822287508e-38, PT ;  /* 0x008000000000780b */ /* 0x000fc60003f6e200 */
[----:B------:R-:W-:Y:S01]  /*1610*/  FSEL R35, R29, R36, P2 ;  /* 0x000000241d237208 */ /* 0x000fe20001000000 */
[C---:B------:R-:W-:Y:S01]  /*1620*/  FMUL R29, R0.reuse, 0.25 ;  /* 0x3e800000001d7820 */ /* 0x040fe20000400000 */
[----:B------:R-:W-:Y:S01]  /*1630*/  FSETP.GT.AND P2, PT, |R0|, 8.50705917302346158658e+37, PT ;  /* 0x7e8000000000780b */ /* 0x000fe20003f44200 */
[----:B------:R-:W-:Y:S02]  /*1640*/  FMUL R30, R30, R13 ;  /* 0x0000000d1e1e7220 */ /* 0x000fe40000400000 */
[----:B------:R-:W-:Y:S01]  /*1650*/  @!P0 FMUL R35, R35, 16777216 ;  /* 0x4b80000023238820 */ /* 0x000fe20000400000 */
[----:B------:R-:W-:Y:S02]  /*1660*/  FSEL R34, R29, R0, P2 ;  /* 0x000000001d227208 */ /* 0x000fe40001000000 */
[----:B------:R-:W-:Y:S02]  /*1670*/  PLOP3.LUT P0, PT, PT, PT, UP0, 0x40, 0x0 ;  /* 0x000000000000781c */ /* 0x000fe40003f0e808 */
[----:B------:R-:W-:Y:S01]  /*1680*/  PLOP3.LUT P4, PT, PT, PT, UP0, 0x80, 0x0 ;  /* 0x000000000000781c */ /* 0x000fe20003f8f008 */
[----:B------:R-:W-:Y:S01]  /*1690*/  FFMA R30, R32, R30, R45 ;  /* 0x0000001e201e7223 */ /* 0x000fe2000000002d */
[----:B------:R-:W-:Y:S01]  /*16a0*/  FFMA R6, R6, R35, R43 ;  /* 0x0000002306067223 */ /* 0x000fe2000000002b */
[----:B------:R-:W-:Y:S01]  /*16b0*/  @!P3 FMUL R34, R34, 16777216 ;  /* 0x4b8000002222b820 */ /* 0x000fe20000400000 */
[----:B------:R-:W-:-:S02]  /*16c0*/  FSEL R45, R38, R31, P0 ;  /* 0x0000001f262d7208 */ /* 0x000fc40000000000 */
[----:B------:R-:W-:Y:S02]  /*16d0*/  PLOP3.LUT P5, PT, PT, PT, UP0, 0x40, 0x0 ;  /* 0x000000000000781c */ /* 0x000fe40003fae808 */
[----:B------:R-:W-:Y:S01]  /*16e0*/  PLOP3.LUT P0, PT, PT, PT, UP0, 0x40, 0x0 ;  /* 0x000000000000781c */ /* 0x000fe20003f0e808 */
[----:B------:R-:W0:Y:S01]  /*16f0*/  SHFL.BFLY PT, R37, R28, 0x10, 0x1f ;  /* 0x0e001f001c257f89 */ /* 0x000e2200000e0000 */
[----:B------:R-:W-:Y:S01]  /*1700*/  FSEL R38, R6, R43, P5 ;  /* 0x0000002b06267208 */ /* 0x000fe20002800000 */
[----:B------:R-:W1:Y:S01]  /*1710*/  MUFU.RCP R34, R34 ;  /* 0x0000002200227308 */ /* 0x000e620000001000 */
[----:B------:R-:W-:Y:S01]  /*1720*/  FSEL R35, R47, RZ, P0 ;  /* 0x000000ff2f237208 */ /* 0x000fe20000000000 */
[----:B------:R-:W-:Y:S01]  /*1730*/  FADD R6, R3, -R6 ;  /* 0x8000000603067221 */ /* 0x000fe20000000000 */
[----:B------:R-:W2:Y:S03]  /*1740*/  SHFL.BFLY PT, R39, R30, 0x10, 0x1f ;  /* 0x0e001f001e277f89 */ /* 0x000ea600000e0000 */
[----:B------:R-:W-:Y:S01]  /*1750*/  @!P4 FFMA R35, R36, R6, R35 ;  /* 0x000000062423c223 */ /* 0x000fe20000000023 */
[----:B------:R-:W-:Y:S01]  /*1760*/  FSEL R43, R26, R7, P2 ;  /* 0x000000071a2b7208 */ /* 0x000fe20001000000 */
[----:B------:R-:W-:-:S02]  /*1770*/  FADD R31, -R45, R38 ;  /* 0x000000262d1f7221 */ /* 0x000fc40000000100 */
[----:B------:R-:W-:Y:S01]  /*1780*/  FADD R35, R2, R35 ;  /* 0x0000002302237221 */ /* 0x000fe20000000000 */
[----:B------:R-:W-:Y:S01]  /*1790*/  FADD R2, R0, R0 ;  /* 0x0000000000027221 */ /* 0x000fe20000000000 */
[----:B------:R-:W-:Y:S01]  /*17a0*/  FMUL R6, R31, R31 ;  /* 0x0000001f1f067220 */ /* 0x000fe20000400000 */
[----:B------:R-:W-:-:S03]  /*17b0*/  @!P3 FMUL R43, R43, 16777216 ;  /* 0x4b8000002b2bb820 */ /* 0x000fc60000400000 */
[----:B------:R-:W-:Y:S01]  /*17c0*/  FSETP.GEU.AND P3, PT, |R2|, 1.175494350822287508e-38, PT ;  /* 0x008000000200780b */ /* 0x000fe20003f6e200 */
[----:B------:R-:W-:Y:S01]  /*17d0*/  FMUL R6, R6, R13 ;  /* 0x0000000d06067220 */ /* 0x000fe20000400000 */
[----:B-1----:R-:W-:Y:S01]  /*17e0*/  FMUL R34, R34, R43 ;  /* 0x0000002b22227220 */ /* 0x002fe20000400000 */
[----:B------:R-:W-:Y:S01]  /*17f0*/  FFMA R31, R32, R31, R45 ;  /* 0x0000001f201f7223 */ /* 0x000fe2000000002d */
[----:B------:R-:W-:Y:S01]  /*1800*/  FSETP.NEU.AND P2, PT, R0, RZ, PT ;  /* 0x000000ff0000720b */ /* 0x000fe20003f4d000 */
[C---:B------:R-:W-:Y:S01]  /*1810*/  FMUL R13, R2.reuse, 0.25 ;  /* 0x3e800000020d7820 */ /* 0x040fe20000400000 */
[----:B------:R-:W-:Y:S01]  /*1820*/  FSETP.GT.AND P0, PT, |R2|, 8.50705917302346158658e+37, PT ;  /* 0x7e8000000200780b */ /* 0x000fe20003f04200 */
[----:B------:R-:W-:Y:S01]  /*1830*/  FFMA R6, R32, R6, R35 ;  /* 0x0000000620067223 */ /* 0x000fe20000000023 */
[----:B------:R-:W-:Y:S01]  /*1840*/  FSEL R34, R34, RZ, P2 ;  /* 0x000000ff22227208 */ /* 0x000fe20001000000 */
[----:B------:R-:W1:Y:S01]  /*1850*/  SHFL.BFLY PT, R36, R31, 0x10, 0x1f ;  /* 0x0e001f001f247f89 */ /* 0x000e6200000e0000 */
[----:B0-----:R-:W-:Y:S01]  /*1860*/  FADD R37, -R28, R37 ;  /* 0x000000251c257221 */ /* 0x001fe20000000100 */
[----:B------:R-:W-:-:S02]  /*1870*/  FSEL R32, R13, R2, P0 ;  /* 0x000000020d207208 */ /* 0x000fc40000000000 */
[----:B------:R-:W0:Y:S01]  /*1880*/  SHFL.BFLY PT, R43, R6, 0x10, 0x1f ;  /* 0x0e001f00062b7f89 */ /* 0x000e2200000e0000 */
[C---:B------:R-:W-:Y:S01]  /*1890*/  FMUL R26, R37.reuse, R37 ;  /* 0x00000025251a7220 */ /* 0x040fe20000400000 */
[----:B------:R-:W-:Y:S01]  /*18a0*/  FFMA R28, R37, R34, R28 ;  /* 0x00000022251c7223 */ /* 0x000fe2000000001c */
[----:B------:R-:W-:Y:S01]  /*18b0*/  @!P3 FMUL R32, R32, 16777216 ;  /* 0x4b8000002020b820 */ /* 0x000fe20000400000 */
[----:B--2---:R-:W-:Y:S01]  /*18c0*/  FADD R39, R30, R39 ;  /* 0x000000271e277221 */ /* 0x004fe20000000000 */
[----:B------:R-:W-:Y:S02]  /*18d0*/  FMUL R26, R7, R26 ;  /* 0x0000001a071a7220 */ /* 0x000fe40000400000 */
[----:B------:R-:W2:Y:S02]  /*18e0*/  SHFL.BFLY PT, R35, R28, 0x8, 0x1f ;  /* 0x0d001f001c237f89 */ /* 0x000ea400000e0000 */
[----:B------:R-:W3:Y:S01]  /*18f0*/  MUFU.RCP R32, R32 ;  /* 0x0000002000207308 */ /* 0x000ee20000001000 */
[----:B------:R-:W-:Y:S01]  /*1900*/  FFMA R26, R34, R26, R39 ;  /* 0x0000001a221a7223 */ /* 0x000fe20000000027 */
[----:B------:R-:W-:-:S04]  /*1910*/  FSEL R29, R29, R0, P0 ;  /* 0x000000001d1d7208 */ /* 0x000fc80000000000 */
[----:B------:R-:W4:Y:S01]  /*1920*/  SHFL.BFLY PT, R37, R26, 0x8, 0x1f ;  /* 0x0d001f001a257f89 */ /* 0x000f2200000e0000 */
[----:B------:R-:W-:Y:S01]  /*1930*/  @!P3 FMUL R29, R29, 16777216 ;  /* 0x4b8000001d1db820 */ /* 0x000fe20000400000 */
[----:B-1----:R-:W-:Y:S01]  /*1940*/  FADD R36, -R31, R36 ;  /* 0x000000241f247221 */ /* 0x002fe20000000100 */
[----:B------:R-:W-:Y:S01]  /*1950*/  FSETP.NEU.AND P2, PT, R2, RZ, PT ;  /* 0x000000ff0200720b */ /* 0x000fe20003f4d000 */
[----:B0-----:R-:W-:Y:S01]  /*1960*/  FADD R43, R6, R43 ;  /* 0x0000002b062b7221 */ /* 0x001fe20000000000 */
[----:B---3--:R-:W-:Y:S01]  /*1970*/  FMUL R32, R32, R29 ;  /* 0x0000001d20207220 */ /* 0x008fe20000400000 */
[-C--:B------:R-:W-:Y:S01]  /*1980*/  FMUL R30, R36, R36.reuse ;  /* 0x00000024241e7220 */ /* 0x080fe20000400000 */
[----:B------:R-:W-:Y:S01]  /*1990*/  FFMA R39, R34, R36, R31 ;  /* 0x0000002422277223 */ /* 0x000fe2000000001f */
[----:B------:R-:W-:Y:S02]  /*19a0*/  FADD R6, R2, R2 ;  /* 0x0000000202067221 */ /* 0x000fe40000000000 */
[----:B------:R-:W-:Y:S01]  /*19b0*/  FMUL R30, R7, R30 ;  /* 0x0000001e071e7220 */ /* 0x000fe20000400000 */
[----:B------:R-:W-:Y:S01]  /*19c0*/  FSEL R32, R32, RZ, P2 ;  /* 0x000000ff20207208 */ /* 0x000fe20001000000 */
[----:B------:R-:W0:Y:S01]  /*19d0*/  SHFL.BFLY PT, R36, R39, 0x8, 0x1f ;  /* 0x0d001f0027247f89 */ /* 0x000e2200000e0000 */
[----:B------:R-:W-:Y:S01]  /*19e0*/  FSETP.GEU.AND P3, PT, |R6|, 1.175494350822287508e-38, PT ;  /* 0x008000000600780b */ /* 0x000fe20003f6e200 */
[----:B--2---:R-:W-:Y:S01]  /*19f0*/  FADD R35, -R28, R35 ;  /* 0x000000231c237221 */ /* 0x004fe20000000100 */
[----:B------:R-:W-:Y:S01]  /*1a00*/  FFMA R43, R34, R30, R43 ;  /* 0x0000001e222b7223 */ /* 0x000fe2000000002b */
[C---:B------:R-:W-:Y:S01]  /*1a10*/  FMUL R7, R6.reuse, 0.25 ;  /* 0x3e80000006077820 */ /* 0x040fe20000400000 */
[----:B------:R-:W-:Y:S01]  /*1a20*/  FSETP.GT.AND P0, PT, |R6|, 8.50705917302346158658e+37, PT ;  /* 0x7e8000000600780b */ /* 0x000fe20003f04200 */
[C---:B------:R-:W-:Y:S01]  /*1a30*/  FMUL R29, R35.reuse, R35 ;  /* 0x00000023231d7220 */ /* 0x040fe20000400000 */
[----:B------:R-:W-:Y:S01]  /*1a40*/  FFMA R28, R35, R32, R28 ;  /* 0x00000020231c7223 */ /* 0x000fe2000000001c */
[----:B------:R-:W1:Y:S01]  /*1a50*/  SHFL.BFLY PT, R34, R43, 0x8, 0x1f ;  /* 0x0d001f002b227f89 */ /* 0x000e6200000e0000 */
[----:B------:R-:W-:Y:S01]  /*1a60*/  FSEL R30, R7, R6, P0 ;  /* 0x00000006071e7208 */ /* 0x000fe20000000000 */
[----:B----4-:R-:W-:Y:S01]  /*1a70*/  FADD R37, R26, R37 ;  /* 0x000000251a257221 */ /* 0x010fe20000000000 */
[----:B------:R-:W-:Y:S01]  /*1a80*/  FMUL R29, R0, R29 ;  /* 0x0000001d001d7220 */ /* 0x000fe20000400000 */
[----:B------:R-:W2:Y:S02]  /*1a90*/  SHFL.BFLY PT, R31, R28, 0x4, 0x1f ;  /* 0x0c801f001c1f7f89 */ /* 0x000ea400000e0000 */
[----:B------:R-:W-:Y:S01]  /*1aa0*/  @!P3 FMUL R30, R30, 16777216 ;  /* 0x4b8000001e1eb820 */ /* 0x000fe20000400000 */
[----:B------:R-:W-:-:S05]  /*1ab0*/  FFMA R29, R32, R29, R37 ;  /* 0x0000001d201d7223 */ /* 0x000fca0000000025 */
[----:B------:R-:W3:Y:S01]  /*1ac0*/  SHFL.BFLY PT, R26, R29, 0x4, 0x1f ;  /* 0x0c801f001d1a7f89 */ /* 0x000ee200000e0000 */
[----:B------:R-:W4:Y:S01]  /*1ad0*/  MUFU.RCP R30, R30 ;  /* 0x0000001e001e7308 */ /* 0x000f220000001000 */
[----:B------:R-:W-:Y:S01]  /*1ae0*/  FSEL R13, R13, R2, P0 ;  /* 0x000000020d0d7208 */ /* 0x000fe20000000000 */
[----:B0-----:R-:W-:-:S04]  /*1af0*/  FADD R36, -R39, R36 ;  /* 0x0000002427247221 */ /* 0x001fc80000000100 */
[-C--:B------:R-:W-:Y:S01]  /*1b00*/  FMUL R35, R36, R36.reuse ;  /* 0x0000002424237220 */ /* 0x080fe20000400000 */
[----:B------:R-:W-:Y:S01]  /*1b10*/  @!P3 FMUL R13, R13, 16777216 ;  /* 0x4b8000000d0db820 */ /* 0x000fe20000400000 */
[----:B------:R-:W-:Y:S02]  /*1b20*/  FFMA R39, R32, R36, R39 ;  /* 0x0000002420277223 */ /* 0x000fe40000000027 */
[----:B------:R-:W-:Y:S01]  /*1b30*/  FMUL R35, R0, R35 ;  /* 0x0000002300237220 */ /* 0x000fe20000400000 */
[----:B-1----:R-:W-:Y:S01]  /*1b40*/  FADD R43, R43, R34 ;  /* 0x000000222b2b7221 */ /* 0x002fe20000000000 */
[----:B--2---:R-:W-:Y:S01]  /*1b50*/  FADD R31, -R28, R31 ;  /* 0x0000001f1c1f7221 */ /* 0x004fe20000000100 */
[----:B----4-:R-:W-:Y:S01]  /*1b60*/  FMUL R30, R30, R13 ;  /* 0x0000000d1e1e7220 */ /* 0x010fe20000400000 */
[----:B------:R-:W-:Y:S01]  /*1b70*/  FSETP.NEU.AND P0, PT, R6, RZ, PT ;  /* 0x000000ff0600720b */ /* 0x000fe20003f0d000 */
[----:B------:R-:W-:Y:S01]  /*1b80*/  FFMA R43, R32, R35, R43 ;  /* 0x00000023202b7223 */ /* 0x000fe2000000002b */
[----:B------:R-:W-:Y:S01]  /*1b90*/  FMUL R35, R31, R31 ;  /* 0x0000001f1f237220 */ /* 0x000fe20000400000 */
[----:B------:R-:W0:Y:S01]  /*1ba0*/  SHFL.BFLY PT, R34, R39, 0x4, 0x1f ;  /* 0x0c801f0027227f89 */ /* 0x000e2200000e0000 */
[----:B------:R-:W-:Y:S01]  /*1bb0*/  FSEL R30, R30, RZ, P0 ;  /* 0x000000ff1e1e7208 */ /* 0x000fe20000000000 */
[----:B---3--:R-:W-:Y:S01]  /*1bc0*/  FADD R29, R29, R26 ;  /* 0x0000001a1d1d7221 */ /* 0x008fe20000000000 */
[----:B------:R-:W-:Y:S01]  /*1bd0*/  FMUL R35, R2, R35 ;  /* 0x0000002302237220 */ /* 0x000fe20000400000 */
[----:B------:R-:W-:-:S03]  /*1be0*/  FADD R0, R6, R6 ;  /* 0x0000000606007221 */ /* 0x000fc60000000000 */
[----:B------:R-:W-:Y:S02]  /*1bf0*/  FFMA R29, R30, R35, R29 ;  /* 0x000000231e1d7223 */ /* 0x000fe4000000001d */
[C---:B------:R-:W-:Y:S01]  /*1c00*/  FSETP.GEU.AND P2, PT, |R0|.reuse, 1.175494350822287508e-38, PT ;  /* 0x008000000000780b */ /* 0x040fe20003f4e200 */
[----:B------:R-:W1:Y:S01]  /*1c10*/  SHFL.BFLY PT, R36, R43, 0x4, 0x1f ;  /* 0x0c801f002b247f89 */ /* 0x000e6200000e0000 */
[C---:B------:R-:W-:Y:S01]  /*1c20*/  FMUL R13, R0.reuse, 0.25 ;  /* 0x3e800000000d7820 */ /* 0x040fe20000400000 */
[----:B------:R-:W-:Y:S02]  /*1c30*/  FSETP.GT.AND P0, PT, |R0|, 8.50705917302346158658e+37, PT ;  /* 0x7e8000000000780b */ /* 0x000fe40003f04200 */
[----:B------:R-:W2:Y:S02]  /*1c40*/  SHFL.BFLY PT, R26, R29, 0x2, 0x1f ;  /* 0x0c401f001d1a7f89 */ /* 0x000ea400000e0000 */
[----:B------:R-:W-:Y:S01]  /*1c50*/  FSEL R32, R13, R0, P0 ;  /* 0x000000000d207208 */ /* 0x000fe20000000000 */
[----:B------:R-:W-:-:S05]  /*1c60*/  FFMA R28, R31, R30, R28 ;  /* 0x0000001e1f1c7223 */ /* 0x000fca000000001c */
[----:B------:R-:W-:Y:S01]  /*1c70*/  @!P2 FMUL R32, R32, 16777216 ;  /* 0x4b8000002020a820 */ /* 0x000fe20000400000 */
[----:B0-----:R-:W-:Y:S01]  /*1c80*/  FADD R34, -R39, R34 ;  /* 0x0000002227227221 */ /* 0x001fe20000000100 */
[----:B------:R-:W0:Y:S03]  /*1c90*/  SHFL.BFLY PT, R31, R28, 0x2, 0x1f ;  /* 0x0c401f001c1f7f89 */ /* 0x000e2600000e0000 */
[-C--:B------:R-:W-:Y:S01]  /*1ca0*/  FFMA R39, R30, R34.reuse, R39 ;  /* 0x000000221e277223 */ /* 0x080fe20000000027 */
[----:B------:R-:W3:Y:S01]  /*1cb0*/  MUFU.RCP R32, R32 ;  /* 0x0000002000207308 */ /* 0x000ee20000001000 */
[----:B------:R-:W-:-:S03]  /*1cc0*/  FMUL R35, R34, R34 ;  /* 0x0000002222237220 */ /* 0x000fc60000400000 */
[----:B------:R-:W4:Y:S01]  /*1cd0*/  SHFL.BFLY PT, R34, R39, 0x2, 0x1f ;  /* 0x0c401f0027227f89 */ /* 0x000f2200000e0000 */
[----:B------:R-:W-:Y:S01]  /*1ce0*/  FSEL R7, R7, R6, P0 ;  /* 0x0000000607077208 */ /* 0x000fe20000000000 */
[----:B-1----:R-:W-:Y:S01]  /*1cf0*/  FADD R43, R43, R36 ;  /* 0x000000242b2b7221 */ /* 0x002fe20000000000 */
[----:B------:R-:W-:Y:S01]  /*1d00*/  F2FP.BF16.PACK_AB R36, R4, R5 ;  /* 0x000000050424723e */ /* 0x000fe200000010ff */
[----:B--2---:R-:W-:Y:S01]  /*1d10*/  FADD R29, R29, R26 ;  /* 0x0000001a1d1d7221 */ /* 0x004fe20000000000 */
[----:B------:R-:W-:Y:S01]  /*1d20*/  F2FP.BF16.PACK_AB R26, R3, R12 ;  /* 0x0000000c031a723e */ /* 0x000fe200000010ff */
[----:B------:R-:W-:Y:S02]  /*1d30*/  @!P2 FMUL R7, R7, 16777216 ;  /* 0x4b8000000707a820 */ /* 0x000fe40000400000 */
[----:B------:R-:W-:Y:S01]  /*1d40*/  STS [R25], R36 ;  /* 0x0000002419007388 */ /* 0x000fe20000000800 */
[----:B------:R-:W-:-:S03]  /*1d50*/  FMUL R35, R2, R35 ;  /* 0x0000002302237220 */ /* 0x000fc60000400000 */
[----:B------:R-:W-:Y:S01]  /*1d60*/  STS [R25+0x808], R26 ;  /* 0x0008081a19007388 */ /* 0x000fe20000000800 */
[----:B---3--:R-:W-:Y:S01]  /*1d70*/  FMUL R2, R32, R7 ;  /* 0x0000000720027220 */ /* 0x008fe20000400000 */
[C---:B------:R-:W-:Y:S01]  /*1d80*/  FADD R7, R0.reuse, R0 ;  /* 0x0000000000077221 */ /* 0x040fe20000000000 */
[----:B------:R-:W-:Y:S01]  /*1d90*/  FSETP.NEU.AND P0, PT, R0, RZ, PT ;  /* 0x000000ff0000720b */ /* 0x000fe20003f0d000 */
[----:B------:R-:W-:Y:S01]  /*1da0*/  FFMA R43, R30, R35, R43 ;  /* 0x000000231e2b7223 */ /* 0x000fe2000000002b */
[----:B0-----:R-:W-:Y:S02]  /*1db0*/  FADD R31, -R28, R31 ;  /* 0x0000001f1c1f7221 */ /* 0x001fe40000000100 */
[----:B------:R-:W-:Y:S02]  /*1dc0*/  FSEL R30, R2, RZ, P0 ;  /* 0x000000ff021e7208 */ /* 0x000fe40000000000 */
[C---:B------:R-:W-:Y:S01]  /*1dd0*/  FSETP.GEU.AND P2, PT, |R7|.reuse, 1.175494350822287508e-38, PT ;  /* 0x008000000700780b */ /* 0x040fe20003f4e200 */
[C---:B------:R-:W-:Y:S01]  /*1de0*/  FMUL R2, R7.reuse, 0.25 ;  /* 0x3e80000007027820 */ /* 0x040fe20000400000 */
[----:B------:R-:W-:Y:S01]  /*1df0*/  FSETP.GT.AND P0, PT, |R7|, 8.50705917302346158658e+37, PT ;  /* 0x7e8000000700780b */ /* 0x000fe20003f04200 */
[C---:B------:R-:W-:Y:S01]  /*1e00*/  FMUL R35, R31.reuse, R31 ;  /* 0x0000001f1f237220 */ /* 0x040fe20000400000 */
[----:B------:R-:W-:Y:S01]  /*1e10*/  FFMA R28, R31, R30, R28 ;  /* 0x0000001e1f1c7223 */ /* 0x000fe2000000001c */
[----:B----4-:R-:W-:Y:S01]  /*1e20*/  FADD R34, -R39, R34 ;  /* 0x0000002227227221 */ /* 0x010fe20000000100 */
[----:B------:R-:W-:Y:S01]  /*1e30*/  FSEL R12, R2, R7, P0 ;  /* 0x00000007020c7208 */ /* 0x000fe20000000000 */
[----:B------:R-:W-:-:S02]  /*1e40*/  FMUL R35, R6, R35 ;  /* 0x0000002306237220 */ /* 0x000fc40000400000 */
[-C--:B------:R-:W-:Y:S01]  /*1e50*/  FMUL R3, R34, R34.reuse ;  /* 0x0000002222037220 */ /* 0x080fe20000400000 */
[----:B------:R-:W0:Y:S01]  /*1e60*/  SHFL.BFLY PT, R5, R28, 0x1, 0x1f ;  /* 0x0c201f001c057f89 */ /* 0x000e2200000e0000 */
[C---:B------:R-:W-:Y:S01]  /*1e70*/  FFMA R29, R30.reuse, R35, R29 ;  /* 0x000000231e1d7223 */ /* 0x040fe2000000001d */
[----:B------:R-:W-:Y:S01]  /*1e80*/  FFMA R34, R30, R34, R39 ;  /* 0x000000221e227223 */ /* 0x000fe20000000027 */
[----:B------:R-:W-:Y:S01]  /*1e90*/  @!P2 FMUL R12, R12, 16777216 ;  /* 0x4b8000000c0ca820 */ /* 0x000fe20000400000 */
[----:B------:R-:W1:Y:S01]  /*1ea0*/  SHFL.BFLY PT, R32, R43, 0x2, 0x1f ;  /* 0x0c401f002b207f89 */ /* 0x000e6200000e0000 */
[----:B------:R-:W-:-:S03]  /*1eb0*/  FMUL R6, R6, R3 ;  /* 0x0000000306067220 */ /* 0x000fc60000400000 */
[----:B------:R-:W-:Y:S06]  /*1ec0*/  BAR.SYNC.DEFER_BLOCKING 0x0 ;  /* 0x0000000000007b1d */ /* 0x000fec0000010000 */
[----:B------:R-:W2:Y:S01]  /*1ed0*/  SHFL.BFLY PT, R4, R29, 0x1, 0x1f ;  /* 0x0c201f001d047f89 */ /* 0x000ea200000e0000 */
[----:B------:R-:W3:Y:S03]  /*1ee0*/  MUFU.RCP R12, R12 ;  /* 0x0000000c000c7308 */ /* 0x000ee60000001000 */
[----:B------:R-:W4:Y:S01]  /*1ef0*/  SHFL.BFLY PT, R35, R34, 0x1, 0x1f ;  /* 0x0c201f0022237f89 */ /* 0x000f2200000e0000 */
[----:B------:R-:W-:-:S03]  /*1f00*/  FSEL R13, R13, R0, P0 ;  /* 0x000000000d0d7208 */ /* 0x000fc60000000000 */
[----:B------:R-:W5:Y:S02]  /*1f10*/  LDS.64 R2, [R20] ;  /* 0x0000000014027984 */ /* 0x000f640000000a00 */
[----:B------:R-:W-:Y:S01]  /*1f20*/  @!P2 FMUL R13, R13, 16777216 ;  /* 0x4b8000000d0da820 */ /* 0x000fe20000400000 */
[----:B0-----:R-:W-:Y:S01]  /*1f30*/  FADD R5, -R28, R5 ;  /* 0x000000051c057221 */ /* 0x001fe20000000100 */
[----:B------:R-:W-:Y:S02]  /*1f40*/  FSETP.NEU.AND P0, PT, R7, RZ, PT ;  /* 0x000000ff0700720b */ /* 0x000fe40003f0d000 */
[----:B---3--:R-:W-:Y:S01]  /*1f50*/  FMUL R13, R12, R13 ;  /* 0x0000000d0c0d7220 */ /* 0x008fe20000400000 */
[----:B------:R-:W-:Y:S01]  /*1f60*/  FMUL R31, R5, R5 ;  /* 0x00000005051f7220 */ /* 0x000fe20000400000 */
[----:B-1----:R-:W-:Y:S01]  /*1f70*/  FADD R43, R43, R32 ;  /* 0x000000202b2b7221 */ /* 0x002fe20000000000 */
[----:B--2---:R-:W-:Y:S02]  /*1f80*/  FADD R4, R29, R4 ;  /* 0x000000041d047221 */ /* 0x004fe40000000000 */
[----:B------:R-:W-:Y:S01]  /*1f90*/  FSEL R13, R13, RZ, P0 ;  /* 0x000000ff0d0d7208 */ /* 0x000fe20000000000 */
[----:B------:R-:W-:Y:S01]  /*1fa0*/  FMUL R31, R0, R31 ;  /* 0x0000001f001f7220 */ /* 0x000fe20000400000 */
[----:B----4-:R-:W-:Y:S01]  /*1fb0*/  FADD R35, -R34, R35 ;  /* 0x0000002322237221 */ /* 0x010fe20000000100 */
[----:B------:R-:W-:-:S02]  /*1fc0*/  FFMA R6, R30, R6, R43 ;  /* 0x000000061e067223 */ /* 0x000fc4000000002b */
[----:B------:R-:W-:Y:S01]  /*1fd0*/  FFMA R29, R5, R13, R28 ;  /* 0x0000000d051d7223 */ /* 0x000fe2000000001c */
[----:B------:R-:W-:Y:S01]  /*1fe0*/  FFMA R31, R13, R31, R4 ;  /* 0x0000001f0d1f7223 */ /* 0x000fe20000000004 */
[----:B------:R-:W-:Y:S01]  /*1ff0*/  FMUL R5, R35, R35 ;  /* 0x0000002323057220 */ /* 0x000fe20000400000 */
[----:B------:R-:W-:Y:S01]  /*2000*/  SHF.R.S32.HI R12, RZ, 0x1f, R41 ;  /* 0x0000001fff0c7819 */ /* 0x000fe20000011429 */
[----:B------:R-:W0:Y:S01]  /*2010*/  SHFL.BFLY PT, R37, R6, 0x1, 0x1f ;  /* 0x0c201f0006257f89 */ /* 0x000e2200000e0000 */
[----:B------:R-:W-:Y:S01]  /*2020*/  LEA R4, P0, R41, c[0x0][0x1a0], 0x1 ;  /* 0x0000680029047a11 */ /* 0x000fe200078008ff */
[----:B------:R-:W-:-:S03]  /*2030*/  FMUL R39, R0, R5 ;  /* 0x0000000500277220 */ /* 0x000fc60000400000 */
[----:B------:R-:W-:Y:S02]  /*2040*/  LEA.HI.X R5, R41, c[0x0][0x1a4], R12, 0x1, P0 ;  /* 0x0000690029057a11 */ /* 0x000fe400000f0c0c */
[----:B------:R-:W-:-:S03]  /*2050*/  LOP3.LUT P3, RZ, R16, 0x1f, RZ, 0xc0, !PT ;  /* 0x0000001f10ff7812 */ /* 0x000fc6000786c0ff */
[----:B-----5:R-:W-:Y:S01]  /*2060*/  @!P1 STG.E.64 [R4.64], R2 ;  /* 0x0000000204009986 */ /* 0x020fe2000c101b06 */
[----:B------:R-:W-:Y:S01]  /*2070*/  SHF.R.U32.HI R0, RZ, 0x3, R16 ;  /* 0x00000003ff007819 */ /* 0x000fe20000011610 */
[----:B0-----:R-:W-:Y:S01]  /*2080*/  FADD R6, R6, R37 ;  /* 0x0000002506067221 */ /* 0x001fe20000000000 */
[C---:B------:R-:W-:Y:S02]  /*2090*/  FFMA R35, R13.reuse, R35, R34 ;  /* 0x000000230d237223 */ /* 0x040fe40000000022 */
[----:B------:R-:W-:Y:S01]  /*20a0*/  LOP3.LUT R0, R0, 0x3c, RZ, 0xc0, !PT ;  /* 0x0000003c00007812 */ /* 0x000fe200078ec0ff */
[----:B------:R-:W-:Y:S01]  /*20b0*/  BAR.SYNC.DEFER_BLOCKING 0x0 ;  /* 0x0000000000007b1d */ /* 0x000fe20000010000 */
[----:B------:R-:W-:Y:S01]  /*20c0*/  FFMA R39, R13, R39, R6 ;  /* 0x000000270d277223 */ /* 0x000fe20000000006 */
[----:B------:R-:W-:-:S04]  /*20d0*/  ISETP.GE.AND P2, PT, R16, 0x20, PT ;  /* 0x000000201000780c */ /* 0x000fc80003f46270 */
[----:B------:R-:W-:Y:S04]  /*20e0*/  @!P3 STS [R0+0x100], R7 ;  /* 0x000100070000b388 */ /* 0x000fe80000000800 */
[----:B------:R-:W-:Y:S04]  /*20f0*/  @!P3 STS [R0+0x140], R7 ;  /* 0x000140070000b388 */ /* 0x000fe80000000800 */
[----:B------:R-:W-:Y:S04]  /*2100*/  @!P3 STS [R0], R29 ;  /* 0x0000001d0000b388 */ /* 0x000fe80000000800 */
[----:B------:R-:W-:Y:S04]  /*2110*/  @!P3 STS [R0+0x40], R35 ;  /* 0x000040230000b388 */ /* 0x000fe80000000800 */
[----:B------:R-:W-:Y:S04]  /*2120*/  @!P3 STS [R0+0x80], R31 ;  /* 0x0000801f0000b388 */ /* 0x000fe80000000800 */
[----:B------:R-:W-:Y:S04]  /*2130*/  @!P3 STS [R0+0xc0], R39 ;  /* 0x0000c0270000b388 */ /* 0x000fe80000000800 */
[----:B------:R-:W-:Y:S06]  /*2140*/  BAR.SYNC.DEFER_BLOCKING 0x0 ;  /* 0x0000000000007b1d */ /* 0x000fec0000010000 */
[----:B------:R-:W0:Y:S04]  /*2150*/  @!P2 LDS R24, [R16.X4+0x100] ;  /* 0x000100001018a984 */ /* 0x000e280000004800 */
[----:B------:R-:W1:Y:S04]  /*2160*/  @!P2 LDS R21, [R16.X4] ;  /* 0x000000001015a984 */ /* 0x000e680000004800 */
[----:B------:R-:W-:Y:S04]  /*2170*/  @!P2 LDS R15, [R16.X4+0x80] ;  /* 0x00008000100fa984 */ /* 0x000fe80000004800 */
[----:B0-----:R-:W0:Y:S04]  /*2180*/  SHFL.BFLY PT, R3, R24, 0x8, 0x1f ;  /* 0x0d001f0018037f89 */ /* 0x001e2800000e0000 */
[----:B-1----:R-:W-:Y:S01]  /*2190*/  SHFL.BFLY PT, R4, R21, 0x8, 0x1f ;  /* 0x0d001f0015047f89 */ /* 0x002fe200000e0000 */
[----:B0-----:R-:W-:-:S05]  /*21a0*/  FADD R5, R24, R3 ;  /* 0x0000000318057221 */ /* 0x001fca0000000000 */
[C---:B------:R-:W-:Y:S01]  /*21b0*/  FSETP.GEU.AND P4, PT, |R5|.reuse, 1.175494350822287508e-38, PT ;  /* 0x008000000500780b */ /* 0x040fe20003f8e200 */
[----:B------:R-:W0:Y:S01]  /*21c0*/  SHFL.BFLY PT, R26, R5, 0x4, 0x1f ;  /* 0x0c801f00051a7f89 */ /* 0x000e2200000e0000 */
[C---:B------:R-:W-:Y:S01]  /*21d0*/  FMUL R2, R5.reuse, 0.25 ;  /* 0x3e80000005027820 */ /* 0x040fe20000400000 */
[----:B------:R-:W-:-:S04]  /*21e0*/  FSETP.GT.AND P0, PT, |R5|, 8.50705917302346158658e+37, PT ;  /* 0x7e8000000500780b */ /* 0x000fc80003f04200 */
[----:B------:R-:W-:-:S06]  /*21f0*/  FSEL R7, R2, R5, P0 ;  /* 0x0000000502077208 */ /* 0x000fcc0000000000 */
[----:B------:R-:W-:-:S04]  /*2200*/  @!P4 FMUL R7, R7, 16777216 ;  /* 0x4b8000000707c820 */ /* 0x000fc80000400000 */
[----:B------:R-:W1:Y:S01]  /*2210*/  MUFU.RCP R12, R7 ;  /* 0x00000007000c7308 */ /* 0x000e620000001000 */
[----:B------:R-:W2:Y:S01]  /*2220*/  SHFL.BFLY PT, R6, R15, 0x8, 0x1f ;  /* 0x0d001f000f067f89 */ /* 0x000ea200000e0000 */
[----:B------:R-:W-:Y:S01]  /*2230*/  @P0 FMUL R3, R3, 0.25 ;  /* 0x3e80000003030820 */ /* 0x000fe20000400000 */
[----:B0-----:R-:W-:-:S03]  /*2240*/  FADD R2, R5, R26 ;  /* 0x0000001a05027221 */ /* 0x001fc60000000000 */
[----:B------:R-:W-:Y:S01]  /*2250*/  @!P4 FMUL R3, R3, 16777216 ;  /* 0x4b8000000303c820 */ /* 0x000fe20000400000 */
[----:B------:R-:W-:Y:S02]  /*2260*/  FSETP.NEU.AND P4, PT, R5, RZ, PT ;  /* 0x000000ff0500720b */ /* 0x000fe40003f8d000 */
[C---:B------:R-:W-:Y:S01]  /*2270*/  FSETP.GEU.AND P5, PT, |R2|.reuse, 1.175494350822287508e-38, PT ;  /* 0x008000000200780b */ /* 0x040fe20003fae200 */
[----:B------:R-:W-:Y:S01]  /*2280*/  FMUL R13, R2, 0.25 ;  /* 0x3e800000020d7820 */ /* 0x000fe20000400000 */
[----:B-1----:R-:W-:Y:S01]  /*2290*/  FMUL R12, R12, R3 ;  /* 0x000000030c0c7220 */ /* 0x002fe20000400000 */
[----:B------:R-:W-:Y:S01]  /*22a0*/  FSETP.GT.AND P0, PT, |R2|, 8.50705917302346158658e+37, PT ;  /* 0x7e8000000200780b */ /* 0x000fe20003f04200 */
[----:B------:R-:W0:Y:S01]  /*22b0*/  SHFL.BFLY PT, R29, R2, 0x2, 0x1f ;  /* 0x0c401f00021d7f89 */ /* 0x000e2200000e0000 */
[----:B------:R-:W-:Y:S02]  /*22c0*/  FADD R4, -R21, R4 ;  /* 0x0000000415047221 */ /* 0x000fe40000000100 */
[----:B------:R-:W-:-:S02]  /*22d0*/  FSEL R12, R12, RZ, P4 ;  /* 0x000000ff0c0c7208 */ /* 0x000fc40002000000 */
[----:B------:R-:W-:Y:S01]  /*22e0*/  FSEL R13, R13, R2, P0 ;  /* 0x000000020d0d7208 */ /* 0x000fe20000000000 */
[C---:B------:R-:W-:Y:S02]  /*22f0*/  FMUL R3, R4.reuse, R4 ;  /* 0x0000000404037220 */ /* 0x040fe40000400000 */
[----:B------:R-:W-:Y:S02]  /*2300*/  FFMA R4, R4, R12, R21 ;  /* 0x0000000c04047223 */ /* 0x000fe40000000015 */
[----:B------:R-:W-:Y:S01]  /*2310*/  @!P5 FMUL R13, R13, 16777216 ;  /* 0x4b8000000d0dd820 */ /* 0x000fe20000400000 */
[----:B--2---:R-:W-:Y:S01]  /*2320*/  FADD R15, R15, R6 ;  /* 0x000000060f0f7221 */ /* 0x004fe20000000000 */
[----:B------:R-:W-:Y:S01]  /*2330*/  FMUL R3, R24, R3 ;  /* 0x0000000318037220 */ /* 0x000fe20000400000 */
[----:B------:R-:W1:Y:S03]  /*2340*/  SHFL.BFLY PT, R7, R4, 0x4, 0x1f ;  /* 0x0c801f0004077f89 */ /* 0x000e6600000e0000 */
[----:B------:R-:W2:Y:S01]  /*2350*/  MUFU.RCP R13, R13 ;  /* 0x0000000d000d7308 */ /* 0x000ea20000001000 */
[----:B------:R-:W-:Y:S01]  /*2360*/  FFMA R3, R12, R3, R15 ;  /* 0x000000030c037223 */ /* 0x000fe2000000000f */
[----:B------:R-:W-:-:S04]  /*2370*/  @P0 FMUL R26, R26, 0.25 ;  /* 0x3e8000001a1a0820 */ /* 0x000fc80000400000 */
[----:B------:R-:W3:Y:S01]  /*2380*/  SHFL.BFLY PT, R6, R3, 0x4, 0x1f ;  /* 0x0c801f0003067f89 */ /* 0x000ee200000e0000 */
[----:B------:R-:W-:Y:S01]  /*2390*/  @!P5 FMUL R26, R26, 16777216 ;  /* 0x4b8000001a1ad820 */ /* 0x000fe20000400000 */
[C---:B0-----:R-:W-:Y:S01]  /*23a0*/  FADD R15, R2.reuse, R29 ;  /* 0x0000001d020f7221 */ /* 0x041fe20000000000 */
[----:B------:R-:W-:-:S04]  /*23b0*/  FSETP.NEU.AND P4, PT, R2, RZ, PT ;  /* 0x000000ff0200720b */ /* 0x000fc80003f8d000 */
[----:B------:R-:W-:Y:S01]  /*23c0*/  FSETP.GEU.AND P5, PT, |R15|, 1.175494350822287508e-38, PT ;  /* 0x008000000f00780b */ /* 0x000fe20003fae200 */
[----:B--2---:R-:W-:Y:S01]  /*23d0*/  FMUL R26, R13, R26 ;  /* 0x0000001a0d1a7220 */ /* 0x004fe20000400000 */
[C---:B------:R-:W-:Y:S01]  /*23e0*/  FMUL R12, R15.reuse, 0.25 ;  /* 0x3e8000000f0c7820 */ /* 0x040fe20000400000 */
[----:B------:R-:W-:-:S03]  /*23f0*/  FSETP.GT.AND P0, PT, |R15|, 8.50705917302346158658e+37, PT ;  /* 0x7e8000000f00780b */ /* 0x000fc60003f04200 */
[----:B------:R-:W-:Y:S01]  /*2400*/  FSEL R26, R26, RZ, P4 ;  /* 0x000000ff1a1a7208 */ /* 0x000fe20002000000 */
[----:B-1----:R-:W-:Y:S01]  /*2410*/  FADD R7, -R4, R7 ;  /* 0x0000000704077221 */ /* 0x002fe20000000100 */
[----:B------:R-:W-:-:S03]  /*2420*/  FSEL R13, R12, R15, P0 ;  /* 0x0000000f0c0d7208 */ /* 0x000fc60000000000 */
[C---:B------:R-:W-:Y:S01]  /*2430*/  FFMA R4, R7.reuse, R26, R4 ;  /* 0x0000001a07047223 */ /* 0x040fe20000000004 */
[----:B------:R-:W-:Y:S01]  /*2440*/  FMUL R12, R7, R7 ;  /* 0x00000007070c7220 */ /* 0x000fe20000400000 */
[----:B------:R-:W0:Y:S01]  /*2450*/  SHFL.BFLY PT, R28, R15, 0x1, 0x1f ;  /* 0x0c201f000f1c7f89 */ /* 0x000e2200000e0000 */
[----:B------:R-:W-:Y:S01]  /*2460*/  @!P5 FMUL R13, R13, 16777216 ;  /* 0x4b8000000d0dd820 */ /* 0x000fe20000400000 */
[----:B---3--:R-:W-:Y:S01]  /*2470*/  FADD R3, R3, R6 ;  /* 0x0000000603037221 */ /* 0x008fe20000000000 */
[----:B------:R-:W-:Y:S02]  /*2480*/  FMUL R12, R5, R12 ;  /* 0x0000000c050c7220 */ /* 0x000fe40000400000 */
[----:B------:R-:W1:Y:S01]  /*2490*/  SHFL.BFLY PT, R5, R4, 0x2, 0x1f ;  /* 0x0c401f0004057f89 */ /* 0x000e6200000e0000 */
[----:B------:R-:W2:Y:S01]  /*24a0*/  MUFU.RCP R24, R13 ;  /* 0x0000000d00187308 */ /* 0x000ea20000001000 */
[----:B------:R-:W-:Y:S01]  /*24b0*/  FFMA R3, R26, R12, R3 ;  /* 0x0000000c1a037223 */ /* 0x000fe20000000003 */
[----:B------:R-:W-:-:S04]  /*24c0*/  @P0 FMUL R29, R29, 0.25 ;  /* 0x3e8000001d1d0820 */ /* 0x000fc80000400000 */
[----:B------:R-:W3:Y:S01]  /*24d0*/  SHFL.BFLY PT, R6, R3, 0x2, 0x1f ;  /* 0x0c401f0003067f89 */ /* 0x000ee200000e0000 */
[----:B------:R-:W-:Y:S01]  /*24e0*/  @!P5 FMUL R29, R29, 16777216 ;  /* 0x4b8000001d1dd820 */ /* 0x000fe20000400000 */
[----:B------:R-:W-:-:S03]  /*24f0*/  FSETP.NEU.AND P0, PT, R15, RZ, PT ;  /* 0x000000ff0f00720b */ /* 0x000fc60003f0d000 */
[----:B--2---:R-:W-:Y:S01]  /*2500*/  FMUL R24, R24, R29 ;  /* 0x0000001d18187220 */ /* 0x004fe20000400000 */
[----:B0-----:R-:W-:-:S04]  /*2510*/  FADD R21, R15, R28 ;  /* 0x0000001c0f157221 */ /* 0x001fc80000000000 */
[----:B------:R-:W-:Y:S01]  /*2520*/  FSEL R24, R24, RZ, P0 ;  /* 0x000000ff18187208 */ /* 0x000fe20000000000 */
[----:B-1----:R-:W-:Y:S01]  /*2530*/  FADD R5, -R4, R5 ;  /* 0x0000000504057221 */ /* 0x002fe20000000100 */
[C---:B------:R-:W-:Y:S01]  /*2540*/  FSETP.GEU.AND P4, PT, |R21|.reuse, 1.175494350822287508e-38, PT ;  /* 0x008000001500780b */ /* 0x040fe20003f8e200 */
[----:B------:R-:W-:Y:S02]  /*2550*/  FMUL R12, R21, 0.25 ;  /* 0x3e800000150c7820 */ /* 0x000fe40000400000 */
[C---:B------:R-:W-:Y:S01]  /*2560*/  FFMA R4, R5.reuse, R24, R4 ;  /* 0x0000001805047223 */ /* 0x040fe20000000004 */
[----:B------:R-:W-:Y:S01]  /*2570*/  FMUL R5, R5, R5 ;  /* 0x0000000505057220 */ /* 0x000fe20000400000 */
[----:B------:R-:W-:Y:S01]  /*2580*/  FSETP.GT.AND P0, PT, |R21|, 8.50705917302346158658e+37, PT ;  /* 0x7e8000001500780b */ /* 0x000fe20003f04200 */
[----:B---3--:R-:W-:Y:S02]  /*2590*/  FADD R3, R3, R6 ;  /* 0x0000000603037221 */ /* 0x008fe40000000000 */
[----:B------:R-:W-:Y:S01]  /*25a0*/  FMUL R5, R2, R5 ;  /* 0x0000000502057220 */ /* 0x000fe20000400000 */
[----:B------:R-:W0:Y:S01]  /*25b0*/  SHFL.BFLY PT, R7, R4, 0x1, 0x1f ;  /* 0x0c201f0004077f89 */ /* 0x000e2200000e0000 */
[----:B------:R-:W-:-:S02]  /*25c0*/  FSEL R12, R12, R21, P0 ;  /* 0x000000150c0c7208 */ /* 0x000fc40000000000 */
[----:B------:R-:W-:-:S03]  /*25d0*/  FFMA R3, R24, R5, R3 ;  /* 0x0000000518037223 */ /* 0x000fc60000000003 */
[----:B------:R-:W-:Y:S02]  /*25e0*/  @!P4 FMUL R12, R12, 16777216 ;  /* 0x4b8000000c0cc820 */ /* 0x000fe40000400000 */
[----:B------:R-:W1:Y:S02]  /*25f0*/  SHFL.BFLY PT, R2, R3, 0x1, 0x1f ;  /* 0x0c201f0003027f89 */ /* 0x000e6400000e0000 */
[----:B------:R-:W2:Y:S01]  /*2600*/  MUFU.RCP R5, R12 ;  /* 0x0000000c00057308 */ /* 0x000ea20000001000 */
[----:B------:R-:W-:Y:S01]  /*2610*/  @P0 FMUL R28, R28, 0.25 ;  /* 0x3e8000001c1c0820 */ /* 0x000fe20000400000 */
[----:B------:R-:W-:-:S03]  /*2620*/  LOP3.LUT P0, RZ, R16, 0xf, RZ, 0xc0, !PT ;  /* 0x0000000f10ff7812 */ /* 0x000fc6000780c0ff */
[----:B------:R-:W-:Y:S01]  /*2630*/  @!P4 FMUL R28, R28, 16777216 ;  /* 0x4b8000001c1cc820 */ /* 0x000fe20000400000 */
[----:B------:R-:W-:Y:S02]  /*2640*/  FSETP.NEU.AND P4, PT, R21, RZ, PT ;  /* 0x000000ff1500720b */ /* 0x000fe40003f8d000 */
[----:B------:R-:W-:Y:S01]  /*2650*/  ISETP.LT.AND P0, PT, R16, 0x20, !P0 ;  /* 0x000000201000780c */ /* 0x000fe20004701270 */
[----:B0-----:R-:W-:Y:S01]  /*2660*/  FADD R7, -R4, R7 ;  /* 0x0000000704077221 */ /* 0x001fe20000000100 */
[----:B--2---:R-:W-:-:S03]  /*2670*/  FMUL R5, R5, R28 ;  /* 0x0000001c05057220 */ /* 0x004fc60000400000 */
[----:B------:R-:W-:Y:S02]  /*2680*/  FMUL R6, R7, R7 ;  /* 0x0000000707067220 */ /* 0x000fe40000400000 */
[----:B------:R-:W-:Y:S01]  /*2690*/  FSEL R5, R5, RZ, P4 ;  /* 0x000000ff05057208 */ /* 0x000fe20002000000 */
[----:B-1----:R-:W-:Y:S01]  /*26a0*/  FADD R2, R3, R2 ;  /* 0x0000000203027221 */ /* 0x002fe20000000000 */
[----:B------:R-:W-:-:S03]  /*26b0*/  FMUL R6, R15, R6 ;  /* 0x000000060f067220 */ /* 0x000fc60000400000 */
[----:B------:R-:W-:Y:S01]  /*26c0*/  FFMA R7, R7, R5, R4 ;  /* 0x0000000507077223 */ /* 0x000fe20000000004 */
[----:B------:R-:W-:Y:S01]  /*26d0*/  FFMA R13, R5, R6, R2 ;  /* 0x00000006050d7223 */ /* 0x000fe20000000002 */
[----:B------:R-:W-:Y:S04]  /*26e0*/  @P0 STS [R16.X4+0x100], R21 ;  /* 0x0001001510000388 */ /* 0x000fe80000004800 */
[----:B------:R0:W-:Y:S04]  /*26f0*/  @P0 STS [R16.X4], R7 ;  /* 0x0000000710000388 */ /* 0x0001e80000004800 */
[----:B------:R1:W-:Y:S04]  /*2700*/  @P0 STS [R16.X4+0x80], R13 ;  /* 0x0000800d10000388 */ /* 0x0003e80000004800 */
[----:B------:R-:W-:Y:S01]  /*2710*/  BAR.SYNC.DEFER_BLOCKING 0x0 ;  /* 0x0000000000007b1d */ /* 0x000fe20000010000 */
[----:B------:R-:W-:Y:S01]  /*2720*/  CS2R R30, SRZ ;  /* 0x00000000001e7805 */ /* 0x000fe2000001ff00 */
[----:B------:R-:W-:-:S05]  /*2730*/  IMAD.WIDE R4, R23, R14, c[0x0][0x1a0] ;  /* 0x0000680017047625 */ /* 0x000fca00078e020e */
[----:B------:R-:W2:Y:S04]  /*2740*/  @!P1 LDG.E.EF.64 R30, [R4.64] ;  /* 0x00000006041e9981 */ /* 0x000ea8000c0e1b00 */
[----:B------:R-:W-:Y:S04]  /*2750*/  LDS R2, [RZ] ;  /* 0x00000000ff027984 */ /* 0x000fe80000000800 */
[----:B------:R-:W-:Y:S04]  /*2760*/  LDS R3, [0x40] ;  /* 0x00004000ff037984 */ /* 0x000fe80000000800 */
[----:B------:R-:W-:Y:S04]  /*2770*/  LDS R15, [0x80] ;  /* 0x00008000ff0f7984 */ /* 0x000fe80000000800 */
[----:B------:R-:W3:Y:S04]  /*2780*/  LDS R24, [0xc0] ;  /* 0x0000c000ff187984 */ /* 0x000ee80000000800 */
[----:B------:R-:W-:Y:S01]  /*2790*/  BAR.SYNC.DEFER_BLOCKING 0x0 ;  /* 0x0000000000007b1d */ /* 0x000fe20000010000 */
[----:B------:R-:W-:-:S05]  /*27a0*/  LOP3.LUT R22, R22, 0x3000, RZ, 0xfc, !PT ;  /* 0x0000300016167812 */ /* 0x000fca00078efcff */
[----:B------:R-:W-:-:S04]  /*27b0*/  IMAD.WIDE.U32 R28, R22, R14, c[0x0][0x170] ;  /* 0x00005c00161c7625 */ /* 0x000fc800078e000e */
[----:B0-----:R-:W-:Y:S01]  /*27c0*/  IMAD.WIDE.U32 R6, R22, R19, c[0x0][0x168] ;  /* 0x00005a0016067625 */ /* 0x001fe200078e0013 */
[----:B--2---:R0:W-:Y:S04]  /*27d0*/  STS.64 [R20], R30 ;  /* 0x0000001e14007388 */ /* 0x0041e80000000a00 */
[----:B------:R-:W-:Y:S06]  /*27e0*/  BAR.SYNC.DEFER_BLOCKING 0x0 ;  /* 0x0000000000007b1d */ /* 0x000fec0000010000 */
[----:B------:R-:W2:Y:S04]  /*27f0*/  LDG.E.EL R28, [R28.64] ;  /* 0x000000061c1c7981 */ /* 0x000ea8000c2e1900 */
[----:B------:R-:W0:Y:S04]  /*2800*/  LDG.E.EL R26, [R8.64+0x4800] ;  /* 0x00480006081a7981 */ /* 0x000e28000c2e1900 */
[----:B------:R-:W4:Y:S04]  /*2810*/  LDG.E.EL.64 R6, [R6.64] ;  /* 0x0000000606067981 */ /* 0x000f28000c2e1b00 */
[----:B-1----:R-:W5:Y:S04]  /*2820*/  LDG.E.EL.64 R12, [R10.64+0x9000] ;  /* 0x009000060a0c7981 */ /* 0x002f68000c2e1b00 */
[----:B------:R-:W1:Y:S04]  /*2830*/  LDS R5, [R25+0x808] ;  /* 0x0008080019057984 */ /* 0x000e680000000800 */
[----:B------:R-:W0:Y:S01]  /*2840*/  LDS R21, [R25] ;  /* 0x0000000019157984 */ /* 0x000e220000000800 */
[----:B------:R-:W-:-:S04]  /*2850*/  IMAD.MOV.U32 R32, RZ, RZ, 0x39aaaaab ;  /* 0x39aaaaabff207424 */ /* 0x000fc800078e00ff */
[-C--:B---3--:R-:W-:Y:S01]  /*2860*/  FFMA R4, R24, R32.reuse, 9.9999999747524270788e-07 ;  /* 0x358637bd18047423 */ /* 0x088fe20000000020 */
[----:B------:R-:W-:-:S05]  /*2870*/  FFMA R15, R15, R32, 9.9999999747524270788e-07 ;  /* 0x358637bd0f0f7423 */ /* 0x000fca0000000020 */
[----:B------:R-:W3:Y:S01]  /*2880*/  MUFU.RSQ R4, R4 ;  /* 0x0000000400047308 */ /* 0x000ee20000001400 */
[----:B------:R-:W-:Y:S01]  /*2890*/  CS2R R42, SRZ ;  /* 0x00000000002a7805 */ /* 0x000fe2000001ff00 */
[----:B------:R-:W-:Y:S01]  /*28a0*/  IMAD.WIDE R36, R23, R14, c[0x0][0x1a8] ;  /* 0x00006a0017247625 */ /* 0x000fe200078e020e */
[----:B------:R-:W-:Y:S01]  /*28b0*/  BAR.SYNC.DEFER_BLOCKING 0x0 ;  /* 0x0000000000007b1d */ /* 0x000fe20000010000 */
[C---:B--2---:R-:W-:Y:S02]  /*28c0*/  PRMT R24, R28.reuse, 0x7632, R24 ;  /* 0x000076321c187816 */ /* 0x044fe40000000018 */
[----:B------:R-:W-:-:S03]  /*28d0*/  IMAD.U32 R29, R28, 0x10000, RZ ;  /* 0x000100001c1d7824 */ /* 0x000fc600078e00ff */
[----:B------:R-:W-:Y:S02]  /*28e0*/  IMAD.U32 R24, R24, 0x10000, RZ ;  /* 0x0001000018187824 */ /* 0x000fe400078e00ff */
[----:B0-----:R-:W-:Y:S02]  /*28f0*/  IMAD.U32 R31, R26, 0x10000, RZ ;  /* 0x000100001a1f7824 */ /* 0x001fe400078e00ff */
[----:B----4-:R-:W-:Y:S01]  /*2900*/  FADD R24, R7, R24 ;  /* 0x0000001807187221 */ /* 0x010fe20000000000 */
[----:B------:R-:W-:Y:S01]  /*2910*/  FADD R28, R6, R29 ;  /* 0x0000001d061c7221 */ /* 0x000fe20000000000 */
[----:B------:R-:W0:Y:S01]  /*2920*/  MUFU.RSQ R7, R15 ;  /* 0x0000000f00077308 */ /* 0x000e220000001400 */
[----:B------:R-:W-:Y:S01]  /*2930*/  PRMT R26, R26, 0x7632, R26 ;  /* 0x000076321a1a7816 */ /* 0x000fe2000000001a */
[----:B-----5:R-:W-:Y:S01]  /*2940*/  FADD R30, R12, R31 ;  /* 0x0000001f0c1e7221 */ /* 0x020fe20000000000 */
[C---:B-1----:R-:W-:Y:S01]  /*2950*/  PRMT R6, R5.reuse, 0x7632, R6 ;  /* 0x0000763205067816 */ /* 0x042fe20000000006 */
[----:B------:R-:W-:Y:S01]  /*2960*/  IMAD.U32 R12, R5, 0x10000, RZ ;  /* 0x00010000050c7824 */ /* 0x000fe200078e00ff */
[----:B------:R-:W-:Y:S01]  /*2970*/  PRMT R5, R21, 0x7632, R5 ;  /* 0x0000763215057816 */ /* 0x000fe20000000005 */
[----:B------:R-:W-:-:S02]  /*2980*/  IMAD.U32 R26, R26, 0x10000, RZ ;  /* 0x000100001a1a7824 */ /* 0x000fc400078e00ff */
[----:B------:R-:W-:Y:S02]  /*2990*/  IMAD.U32 R29, R21, 0x10000, RZ ;  /* 0x00010000151d7824 */ /* 0x000fe400078e00ff */
[----:B------:R-:W-:Y:S02]  /*29a0*/  IMAD.U32 R6, R6, 0x10000, RZ ;  /* 0x0001000006067824 */ /* 0x000fe400078e00ff */
[----:B------:R-:W-:Y:S01]  /*29b0*/  IMAD.U32 R21, R5, 0x10000, RZ ;  /* 0x0001000005157824 */ /* 0x000fe200078e00ff */
[----:B------:R-:W-:Y:S01]  /*29c0*/  FADD R31, R13, R26 ;  /* 0x0000001a0d1f7221 */ /* 0x000fe20000000000 */
[C---:B------:R-:W-:Y:S01]  /*29d0*/  FADD R5, -R3.reuse, R12 ;  /* 0x0000000c03057221 */ /* 0x040fe20000000100 */
[----:B------:R-:W-:Y:S01]  /*29e0*/  FADD R13, -R3, R6 ;  /* 0x00000006030d7221 */ /* 0x000fe20000000100 */
[C---:B------:R-:W-:Y:S01]  /*29f0*/  FADD R12, -R2.reuse, R29 ;  /* 0x0000001d020c7221 */ /* 0x040fe20000000100 */
[----:B------:R-:W-:Y:S01]  /*2a00*/  FADD R6, -R2, R21 ;  /* 0x0000001502067221 */ /* 0x000fe20000000100 */
[----:B------:R-:W-:Y:S01]  /*2a10*/  FADD R28, R28, 1 ;  /* 0x3f8000001c1c7421 */ /* 0x000fe20000000000 */
[----:B---3--:R-:W-:Y:S01]  /*2a20*/  FMUL R5, R4, R5 ;  /* 0x0000000504057220 */ /* 0x008fe20000400000 */
[C---:B0-----:R-:W-:Y:S01]  /*2a30*/  FMUL R15, R7.reuse, R12 ;  /* 0x0000000c070f7220 */ /* 0x041fe20000400000 */
[----:B------:R-:W-:Y:S01]  /*2a40*/  FADD R24, R24, 1 ;  /* 0x3f80000018187421 */ /* 0x000fe20000000000 */
[----:B------:R-:W-:Y:S01]  /*2a50*/  FMUL R6, R7, R6 ;  /* 0x0000000607067220 */ /* 0x000fe20000400000 */
[----:B------:R-:W-:Y:S01]  /*2a60*/  FMUL R13, R4, R13 ;  /* 0x0000000d040d7220 */ /* 0x000fe20000400000 */
[-CC-:B------:R-:W-:Y:S01]  /*2a70*/  FFMA R12, R5, R28.reuse, R30.reuse ;  /* 0x0000001c050c7223 */ /* 0x180fe2000000001e */
[----:B------:R-:W-:Y:S01]  /*2a80*/  FFMA R5, R15, R28, R30 ;  /* 0x0000001c0f057223 */ /* 0x000fe2000000001e */
[-CC-:B------:R-:W-:Y:S01]  /*2a90*/  FFMA R6, R6, R24.reuse, R31.reuse ;  /* 0x0000001806067223 */ /* 0x180fe2000000001f */
[----:B------:R-:W-:-:S04]  /*2aa0*/  FFMA R13, R13, R24, R31 ;  /* 0x000000180d0d7223 */ /* 0x000fc8000000001f */
[----:B------:R-:W-:Y:S02]  /*2ab0*/  F2FP.BF16.PACK_AB R24, R6, R5 ;  /* 0x000000050618723e */ /* 0x000fe400000010ff */
[----:B------:R-:W-:-:S03]  /*2ac0*/  F2FP.BF16.PACK_AB R26, R13, R12 ;  /* 0x0000000c0d1a723e */ /* 0x000fc600000010ff */
[----:B------:R-:W-:Y:S04]  /*2ad0*/  STS [R25], R24 ;  /* 0x0000001819007388 */ /* 0x000fe80000000800 */
[----:B------:R-:W-:Y:S04]  /*2ae0*/  STS [R25+0x808], R26 ;  /* 0x0008081a19007388 */ /* 0x000fe80000000800 */
[----:B------:R-:W-:Y:S06]  /*2af0*/  BAR.SYNC.DEFER_BLOCKING 0x0 ;  /* 0x0000000000007b1d */ /* 0x000fec0000010000 */
[----:B------:R-:W0:Y:S01]  /*2b00*/  LDS.64 R38, [R20] ;  /* 0x0000000014267984 */ /* 0x000e220000000a00 */
[----:B------:R-:W-:-:S03]  /*2b10*/  IMAD.WIDE R28, R27, R14, c[0x0][0x1a0] ;  /* 0x000068001b1c7625 */ /* 0x000fc600078e020e */
[----:B0-----:R0:W-:Y:S04]  /*2b20*/  @!P1 STG.E.64 [R36.64], R38 ;  /* 0x0000002624009986 */ /* 0x0011e8000c101b06 */
[----:B------:R-:W0:Y:S04]  /*2b30*/  @!P1 LDG.E.EF.64 R42, [R28.64] ;  /* 0x000000061c2a9981 */ /* 0x000e28000c0e1b00 */
[----:B------:R-:W-:Y:S01]  /*2b40*/  BAR.SYNC.DEFER_BLOCKING 0x0 ;  /* 0x0000000000007b1d */ /* 0x000fe20000010000 */
[----:B------:R-:W-:-:S05]  /*2b50*/  LOP3.LUT R30, R22, 0x400, RZ, 0xfc, !PT ;  /* 0x00000400161e7812 */ /* 0x000fca00078efcff */
[----:B------:R-:W-:-:S04]  /*2b60*/  IMAD.WIDE.U32 R34, R30, R14, c[0x0][0x170] ;  /* 0x00005c001e227625 */ /* 0x000fc800078e000e */
[----:B------:R-:W-:-:S04]  /*2b70*/  IMAD.WIDE.U32 R30, R30, R19, c[0x0][0x168] ;  /* 0x00005a001e1e7625 */ /* 0x000fc800078e0013 */
[----:B0-----:R-:W-:Y:S02]  /*2b80*/  IMAD.MOV.U32 R36, RZ, RZ, R42 ;  /* 0x000000ffff247224 */ /* 0x001fe400078e002a */
[----:B------:R-:W-:-:S05]  /*2b90*/  IMAD.MOV.U32 R37, RZ, RZ, R43 ;  /* 0x000000ffff257224 */ /* 0x000fca00078e002b */
[----:B------:R-:W-:Y:S04]  /*2ba0*/  STS.64 [R20], R36 ;  /* 0x0000002414007388 */ /* 0x000fe80000000a00 */
[----:B------:R-:W-:Y:S06]  /*2bb0*/  BAR.SYNC.DEFER_BLOCKING 0x0 ;  /* 0x0000000000007b1d */ /* 0x000fec0000010000 */
[----:B------:R-:W2:Y:S04]  /*2bc0*/  LDG.E.EL R34, [R34.64] ;  /* 0x0000000622227981 */ /* 0x000ea8000c2e1900 */
[----:B------:R-:W3:Y:S04]  /*2bd0*/  LDG.E.EL R26, [R8.64+0x5000] ;  /* 0x00500006081a7981 */ /* 0x000ee8000c2e1900 */
[----:B------:R-:W4:Y:S04]  /*2be0*/  LDG.E.EL.64 R30, [R30.64] ;  /* 0x000000061e1e7981 */ /* 0x000f28000c2e1b00 */
[----:B------:R-:W5:Y:S04]  /*2bf0*/  LDG.E.EL.64 R28, [R10.64+0xa000] ;  /* 0x00a000060a1c7981 */ /* 0x000f68000c2e1b00 */
[----:B------:R-:W0:Y:S04]  /*2c00*/  LDS R15, [R25+0x808] ;  /* 0x00080800190f7984 */ /* 0x000e280000000800 */
[----:B------:R-:W1:Y:S04]  /*2c10*/  LDS R23, [R25] ;  /* 0x0000000019177984 */ /* 0x000e680000000800 */
[----:B------:R-:W-:Y:S01]  /*2c20*/  BAR.SYNC.DEFER_BLOCKING 0x0 ;  /* 0x0000000000007b1d */ /* 0x000fe20000010000 */
[C---:B--2---:R-:W-:Y:S01]  /*2c30*/  PRMT R21, R34.reuse, 0x7632, R21 ;  /* 0x0000763222157816 */ /* 0x044fe20000000015 */
[----:B------:R-:W-:-:S04]  /*2c40*/  IMAD.U32 R39, R34, 0x10000, RZ ;  /* 0x0001000022277824 */ /* 0x000fc800078e00ff */
[----:B------:R-:W-:Y:S02]  /*2c50*/  IMAD.U32 R24, R21, 0x10000, RZ ;  /* 0x0001000015187824 */ /* 0x000fe400078e00ff */
[C---:B---3--:R-:W-:Y:S01]  /*2c60*/  IMAD.U32 R21, R26.reuse, 0x10000, RZ ;  /* 0x000100001a157824 */ /* 0x048fe200078e00ff */
[----:B------:R-:W-:Y:S01]  /*2c70*/  PRMT R26, R26, 0x7632, R26 ;  /* 0x000076321a1a7816 */ /* 0x000fe2000000001a */
[----:B----4-:R-:W-:Y:S01]  /*2c80*/  FADD R39, R30, R39 ;  /* 0x000000271e277221 */ /* 0x010fe20000000000 */
[----:B------:R-:W-:Y:S01]  /*2c90*/  FADD R32, R31, R24 ;  /* 0x000000181f207221 */ /* 0x000fe20000000000 */
[C---:B0-----:R-:W-:Y:S01]  /*2ca0*/  IMAD.U32 R24, R15.reuse, 0x10000, RZ ;  /* 0x000100000f187824 */ /* 0x041fe200078e00ff */
[--C-:B-----5:R-:W-:Y:S01]  /*2cb0*/  FADD R30, R28, R21.reuse ;  /* 0x000000151c1e7221 */ /* 0x120fe20000000000 */
[----:B------:R-:W-:Y:S01]  /*2cc0*/  IMAD.U32 R26, R26, 0x10000, RZ ;  /* 0x000100001a1a7824 */ /* 0x000fe200078e00ff */
[----:B------:R-:W-:Y:S02]  /*2cd0*/  PRMT R21, R15, 0x7632, R21 ;  /* 0x000076320f157816 */ /* 0x000fe40000000015 */
[----:B-1----:R-:W-:Y:S01]  /*2ce0*/  PRMT R15, R23, 0x7632, R15 ;  /* 0x00007632170f7816 */ /* 0x002fe2000000000f */
[----:B------:R-:W-:Y:S01]  /*2cf0*/  FADD R35, R29, R26 ;  /* 0x0000001a1d237221 */ /* 0x000fe20000000000 */
[----:B------:R-:W-:-:S02]  /*2d00*/  IMAD.U32 R31, R23, 0x10000, RZ ;  /* 0x00010000171f7824 */ /* 0x000fc400078e00ff */
[----:B------:R-:W-:Y:S02]  /*2d10*/  IMAD.U32 R26, R21, 0x10000, RZ ;  /* 0x00010000151a7824 */ /* 0x000fe400078e00ff */
[----:B------:R-:W-:Y:S01]  /*2d20*/  IMAD.U32 R23, R15, 0x10000, RZ ;  /* 0x000100000f177824 */ /* 0x000fe200078e00ff */
[C---:B------:R-:W-:Y:S01]  /*2d30*/  FADD R15, -R3.reuse, R24 ;  /* 0x00000018030f7221 */ /* 0x040fe20000000100 */
[C---:B------:R-:W-:Y:S01]  /*2d40*/  FADD R24, -R2.reuse, R31 ;  /* 0x0000001f02187221 */ /* 0x040fe20000000100 */
[----:B------:R-:W-:Y:S01]  /*2d50*/  FADD R21, -R3, R26 ;  /* 0x0000001a03157221 */ /* 0x000fe20000000100 */
[----:B------:R-:W-:Y:S01]  /*2d60*/  FADD R26, -R2, R23 ;  /* 0x00000017021a7221 */ /* 0x000fe20000000100 */
[----:B------:R-:W-:Y:S01]  /*2d70*/  FADD R28, R39, 1 ;  /* 0x3f800000271c7421 */ /* 0x000fe20000000000 */
[C---:B------:R-:W-:Y:S01]  /*2d80*/  FMUL R23, R7.reuse, R24 ;  /* 0x0000001807177220 */ /* 0x040fe20000400000 */
[----:B------:R-:W-:Y:S01]  /*2d90*/  FMUL R15, R4, R15 ;  /* 0x0000000f040f7220 */ /* 0x000fe20000400000 */
[----:B------:R-:W-:Y:S01]  /*2da0*/  FMUL R24, R7, R26 ;  /* 0x0000001a07187220 */ /* 0x000fe20000400000 */
[----:B------:R-:W-:Y:S01]  /*2db0*/  FADD R29, R32, 1 ;  /* 0x3f800000201d7421 */ /* 0x000fe20000000000 */
        /* <DEDUP_REMOVED lines=11> */
[----:B------:R-:W-:Y:S01]  /*2e70*/  CS2R R28, SRZ ;  /* 0x00000000001c7805 */ /* 0x000fe2000001ff00 */
[----:B------:R-:W-:-:S04]  /*2e80*/  IMAD.WIDE R30, R27, R14, c[0x0][0x1a8] ;  /* 0x00006a001b1e7625 */ /* 0x000fc800078e020e */
[----:B------:R-:W-:Y:S01]  /*2e90*/  IMAD.WIDE R34, R41, R14, c[0x0][0x1a0] ;  /* 0x0000680029227625 */ /* 0x000fe200078e020e */
[----:B0-----:R0:W-:Y:S04]  /*2ea0*/  @!P1 STG.E.64 [R30.64], R38 ;  /* 0x000000261e009986 */ /* 0x0011e8000c101b06 */
[----:B------:R-:W0:Y:S01]  /*2eb0*/  @!P1 LDG.E.EF.64 R28, [R34.64] ;  /* 0x00000006221c9981 */ /* 0x000e22000c0e1b00 */
[----:B------:R-:W-:-:S03]  /*2ec0*/  LOP3.LUT R22, R22, 0x800, RZ, 0xfc, !PT ;  /* 0x0000080016167812 */ /* 0x000fc600078efcff */
[----:B------:R-:W-:Y:S01]  /*2ed0*/  BAR.SYNC.DEFER_BLOCKING 0x0 ;  /* 0x0000000000007b1d */ /* 0x000fe20000010000 */
[----:B------:R-:W-:Y:S02]  /*2ee0*/  FSETP.GT.AND P5, PT, R5, +INF , PT ;  /* 0x7f8000000500780b */ /* 0x000fe40003fa4000 */
[----:B------:R-:W-:Y:S02]  /*2ef0*/  PLOP3.LUT P4, PT, PT, PT, UP0, 0x40, 0x0 ;  /* 0x000000000000781c */ /* 0x000fe40003f8e808 */
[----:B------:R-:W-:Y:S01]  /*2f00*/  FSETP.GT.AND P6, PT, R12, +INF , PT ;  /* 0x7f8000000c00780b */ /* 0x000fe20003fc4000 */
[----:B0-----:R-:W-:Y:S02]  /*2f10*/  IMAD.MOV.U32 R30, RZ, RZ, R28 ;  /* 0x000000ffff1e7224 */ /* 0x001fe400078e001c */
[----:B------:R-:W-:-:S05]  /*2f20*/  IMAD.MOV.U32 R31, RZ, RZ, R29 ;  /* 0x000000ffff1f7224 */ /* 0x000fca00078e001d */
[----:B------:R0:W-:Y:S04]  /*2f30*/  STS.64 [R20], R30 ;  /* 0x0000001e14007388 */ /* 0x0001e80000000a00 */
[----:B------:R-:W-:Y:S01]  /*2f40*/  BAR.SYNC.DEFER_BLOCKING 0x0 ;  /* 0x0000000000007b1d */ /* 0x000fe20000010000 */
[----:B------:R-:W-:-:S04]  /*2f50*/  IMAD.WIDE.U32 R28, R22, R14, c[0x0][0x170] ;  /* 0x00005c00161c7625 */ /* 0x000fc800078e000e */
[----:B------:R-:W-:Y:S01]  /*2f60*/  IMAD.WIDE.U32 R22, R22, R19, c[0x0][0x168] ;  /* 0x00005a0016167625 */ /* 0x000fe200078e0013 */
[----:B------:R1:W2:Y:S04]  /*2f70*/  LDG.E.EL R36, [R8.64+0x5800] ;  /* 0x0058000608247981 */ /* 0x0002a8000c2e1900 */
[----:B------:R3:W4:Y:S04]  /*2f80*/  LDG.E.EL R32, [R28.64] ;  /* 0x000000061c207981 */ /* 0x000728000c2e1900 */
[----:B------:R-:W5:Y:S04]  /*2f90*/  LDG.E.EL.64 R10, [R10.64+0xb000] ;  /* 0x00b000060a0a7981 */ /* 0x000f68000c2e1b00 */
[----:B------:R-:W5:Y:S01]  /*2fa0*/  LDG.E.EL.64 R22, [R22.64] ;  /* 0x0000000616167981 */ /* 0x000f62000c2e1b00 */
[----:B------:R-:W-:-:S02]  /*2fb0*/  FSEL R19, R5, +INF , !P5 ;  /* 0x7f80000005137808 */ /* 0x000fc40006800000 */
[----:B------:R-:W-:Y:S01]  /*2fc0*/  PLOP3.LUT P5, PT, PT, PT, UP0, 0x80, 0x0 ;  /* 0x000000000000781c */ /* 0x000fe20003faf008 */
[----:B------:R-:W0:Y:S01]  /*2fd0*/  LDS R27, [R25+0x808] ;  /* 0x00080800191b7984 */ /* 0x000e220000000800 */
[----:B-1----:R-:W-:Y:S02]  /*2fe0*/  FSEL R8, R19, +INF , P4 ;  /* 0x7f80000013087808 */ /* 0x002fe40002000000 */
[----:B------:R-:W-:Y:S01]  /*2ff0*/  FSEL R9, R12, +INF , !P6 ;  /* 0x7f8000000c097808 */ /* 0x000fe20007000000 */
[----:B---3--:R-:W1:Y:S04]  /*3000*/  LDS R29, [R25] ;  /* 0x00000000191d7984 */ /* 0x008e680000000800 */
[----:B------:R-:W-:Y:S01]  /*3010*/  BAR.SYNC.DEFER_BLOCKING 0x0 ;  /* 0x0000000000007b1d */ /* 0x000fe20000010000 */
[----:B------:R-:W-:-:S02]  /*3020*/  PLOP3.LUT P6, PT, PT, PT, UP0, 0x40, 0x0 ;  /* 0x000000000000781c */ /* 0x000fc40003fce808 */
[CC--:B------:R-:W-:Y:S02]  /*3030*/  FSETP.GEU.AND P4, PT, R8.reuse, R15.reuse, PT ;  /* 0x0000000f0800720b */ /* 0x0c0fe40003f8e000 */
[----:B------:R-:W-:Y:S02]  /*3040*/  FSEL R28, R9, +INF , P6 ;  /* 0x7f800000091c7808 */ /* 0x000fe40003000000 */
[C---:B------:R-:W-:Y:S02]  /*3050*/  FSEL R9, R8.reuse, R15, !P4 ;  /* 0x0000000f08097208 */ /* 0x040fe40006000000 */
[C---:B------:R-:W-:Y:S02]  /*3060*/  FSETP.NAN.AND P6, PT, R8.reuse, R8, PT ;  /* 0x000000080800720b */ /* 0x040fe40003fc8000 */
[----:B------:R-:W-:Y:S02]  /*3070*/  PLOP3.LUT P4, PT, PT, PT, UP0, 0x80, 0x0 ;  /* 0x000000000000781c */ /* 0x000fe40003f8f008 */
[----:B------:R-:W-:-:S02]  /*3080*/  @!P5 FSEL R8, R8, R9, P6 ;  /* 0x000000090808d208 */ /* 0x000fc40003000000 */
[CC--:B------:R-:W-:Y:S02]  /*3090*/  FSETP.GEU.AND P5, PT, R28.reuse, R21.reuse, PT ;  /* 0x000000151c00720b */ /* 0x0c0fe40003fae000 */
[C---:B------:R-:W-:Y:S02]  /*30a0*/  FSETP.NAN.AND P6, PT, R28.reuse, R28, PT ;  /* 0x0000001c1c00720b */ /* 0x040fe40003fc8000 */
[----:B------:R-:W-:Y:S02]  /*30b0*/  FSEL R9, R28, R21, !P5 ;  /* 0x000000151c097208 */ /* 0x000fe40006800000 */
[----:B------:R-:W-:-:S03]  /*30c0*/  FSETP.GT.AND P5, PT, R13, +INF , PT ;  /* 0x7f8000000d00780b */ /* 0x000fc60003fa4000 */
[----:B------:R-:W-:Y:S02]  /*30d0*/  @!P4 FSEL R28, R28, R9, P6 ;  /* 0x000000091c1cc208 */ /* 0x000fe40003000000 */
[----:B------:R-:W-:Y:S02]  /*30e0*/  PLOP3.LUT P6, PT, PT, PT, UP0, 0x40, 0x0 ;  /* 0x000000000000781c */ /* 0x000fe40003fce808 */
[----:B------:R-:W-:Y:S02]  /*30f0*/  FSEL R9, R13, +INF , !P5 ;  /* 0x7f8000000d097808 */ /* 0x000fe40006800000 */
[----:B------:R-:W-:Y:S02]  /*3100*/  FSETP.GT.AND P5, PT, R6, +INF , PT ;  /* 0x7f8000000600780b */ /* 0x000fe40003fa4000 */
[----:B------:R-:W-:Y:S02]  /*3110*/  PLOP3.LUT P4, PT, PT, PT, UP0, 0x80, 0x0 ;  /* 0x000000000000781c */ /* 0x000fe40003f8f008 */
[----:B------:R-:W-:-:S02]  /*3120*/  FSEL R9, R9, +INF , P6 ;  /* 0x7f80000009097808 */ /* 0x000fc40003000000 */
[----:B------:R-:W-:Y:S02]  /*3130*/  FSEL R19, R6, +INF , !P5 ;  /* 0x7f80000006137808 */ /* 0x000fe40006800000 */
[----:B------:R-:W-:Y:S02]  /*3140*/  PLOP3.LUT P5, PT, PT, PT, UP0, 0x40, 0x0 ;  /* 0x000000000000781c */ /* 0x000fe40003fae808 */
[-C--:B------:R-:W-:Y:S02]  /*3150*/  FSETP.GEU.AND P6, PT, R9, R26.reuse, PT ;  /* 0x0000001a0900720b */ /* 0x080fe40003fce000 */
[----:B------:R-:W-:Y:S02]  /*3160*/  FSEL R19, R19, +INF , P5 ;  /* 0x7f80000013137808 */ /* 0x000fe40002800000 */
[----:B0-----:R-:W-:Y:S02]  /*3170*/  FSEL R30, R9, R26, !P6 ;  /* 0x0000001a091e7208 */ /* 0x001fe40007000000 */
[----:B------:R-:W-:-:S02]  /*3180*/  PLOP3.LUT P5, PT, PT, PT, UP0, 0x80, 0x0 ;  /* 0x000000000000781c */ /* 0x000fc40003faf008 */
[----:B------:R-:W-:-:S04]  /*3190*/  FSETP.NAN.AND P6, PT, R9, R9, PT ;  /* 0x000000090900720b */ /* 0x000fc80003fc8000 */
[----:B------:R-:W-:Y:S02]  /*31a0*/  @!P4 FSEL R9, R9, R30, P6 ;  /* 0x0000001e0909c208 */ /* 0x000fe40003000000 */
[CC--:B------:R-:W-:Y:S02]  /*31b0*/  FSETP.GEU.AND P6, PT, R19.reuse, R24.reuse, PT ;  /* 0x000000181300720b */ /* 0x0c0fe40003fce000 */
[C---:B------:R-:W-:Y:S02]  /*31c0*/  FSETP.NAN.AND P4, PT, R19.reuse, R19, PT ;  /* 0x000000131300720b */ /* 0x040fe40003f88000 */
[----:B------:R-:W-:-:S04]  /*31d0*/  FSEL R30, R19, R24, !P6 ;  /* 0x00000018131e7208 */ /* 0x000fc80007000000 */
[----:B------:R-:W-:Y:S01]  /*31e0*/  @!P5 FSEL R19, R19, R30, P4 ;  /* 0x0000001e1313d208 */ /* 0x000fe20002000000 */
[----:B------:R-:W-:Y:S01]  /*31f0*/  IMAD.U32 R30, R27, 0x10000, RZ ;  /* 0x000100001b1e7824 */ /* 0x000fe200078e00ff */
[----:B------:R-:W-:Y:S02]  /*3200*/  FSETP.NAN.AND P4, PT, R28, R28, PT ;  /* 0x0000001c1c00720b */ /* 0x000fe40003f88000 */
[----:B------:R-:W-:Y:S02]  /*3210*/  PLOP3.LUT P6, PT, PT, PT, UP0, 0x40, 0x0 ;  /* 0x000000000000781c */ /* 0x000fe40003fce808 */
[C---:B--2---:R-:W-:Y:S01]  /*3220*/  PRMT R31, R36.reuse, 0x7632, R31 ;  /* 0x00007632241f7816 */ /* 0x044fe2000000001f */
[----:B------:R-:W-:-:S04]  /*3230*/  IMAD.U32 R35, R36, 0x10000, RZ ;  /* 0x0001000024237824 */ /* 0x000fc800078e00ff */
[----:B------:R-:W-:Y:S02]  /*3240*/  IMAD.U32 R34, R31, 0x10000, RZ ;  /* 0x000100001f227824 */ /* 0x000fe400078e00ff */
[----:B----4-:R-:W-:Y:S01]  /*3250*/  IMAD.U32 R31, R32, 0x10000, RZ ;  /* 0x00010000201f7824 */ /* 0x010fe200078e00ff */
[----:B-----5:R-:W-:Y:S01]  /*3260*/  FADD R35, R10, R35 ;  /* 0x000000230a237221 */ /* 0x020fe20000000000 */
[----:B------:R-:W-:Y:S01]  /*3270*/  PRMT R10, R27, 0x7632, R10 ;  /* 0x000076321b0a7816 */ /* 0x000fe2000000000a */
[----:B------:R-:W-:Y:S01]  /*3280*/  FADD R34, R11, R34 ;  /* 0x000000220b227221 */ /* 0x000fe20000000000 */
[----:B------:R-:W-:Y:S01]  /*3290*/  FADD R11, -R3, R30 ;  /* 0x0000001e030b7221 */ /* 0x000fe20000000100 */
[----:B------:R-:W-:Y:S01]  /*32a0*/  FADD R22, R22, R31 ;  /* 0x0000001f16167221 */ /* 0x000fe20000000000 */
[----:B------:R-:W-:Y:S01]  /*32b0*/  PRMT R32, R32, 0x7632, R32 ;  /* 0x0000763220207816 */ /* 0x000fe20000000020 */
[----:B------:R-:W-:Y:S01]  /*32c0*/  IMAD.U32 R10, R10, 0x10000, RZ ;  /* 0x000100000a0a7824 */ /* 0x000fe200078e00ff */
[C---:B-1----:R-:W-:Y:S01]  /*32d0*/  PRMT R27, R29.reuse, 0x7632, R27 ;  /* 0x000076321d1b7816 */ /* 0x042fe2000000001b */
[----:B------:R-:W-:Y:S01]  /*32e0*/  FADD R31, R22, 1 ;  /* 0x3f800000161f7421 */ /* 0x000fe20000000000 */
[----:B------:R-:W-:Y:S01]  /*32f0*/  FMUL R22, R4, R11 ;  /* 0x0000000b04167220 */ /* 0x000fe20000400000 */
[----:B------:R-:W-:Y:S01]  /*3300*/  IMAD.U32 R29, R29, 0x10000, RZ ;  /* 0x000100001d1d7824 */ /* 0x000fe200078e00ff */
[----:B------:R-:W-:Y:S01]  /*3310*/  FADD R11, -R3, R10 ;  /* 0x0000000a030b7221 */ /* 0x000fe20000000100 */
[----:B------:R-:W-:Y:S01]  /*3320*/  IMAD.U32 R32, R32, 0x10000, RZ ;  /* 0x0001000020207824 */ /* 0x000fe200078e00ff */
[----:B------:R-:W-:Y:S01]  /*3330*/  FFMA R3, R22, R31, R35 ;  /* 0x0000001f16037223 */ /* 0x000fe20000000023 */
[----:B------:R-:W-:Y:S01]  /*3340*/  FADD R10, -R2, R29 ;  /* 0x0000001d020a7221 */ /* 0x000fe20000000100 */
[----:B------:R-:W-:Y:S01]  /*3350*/  IMAD.U32 R27, R27, 0x10000, RZ ;  /* 0x000100001b1b7824 */ /* 0x000fe200078e00ff */
[----:B------:R-:W-:Y:S01]  /*3360*/  FADD R23, R23, R32 ;  /* 0x0000002017177221 */ /* 0x000fe20000000000 */
[----:B------:R-:W-:Y:S01]  /*3370*/  FMUL R4, R4, R11 ;  /* 0x0000000b04047220 */ /* 0x000fe20000400000 */
[----:B------:R-:W-:Y:S01]  /*3380*/  FMUL R10, R7, R10 ;  /* 0x0000000a070a7220 */ /* 0x000fe20000400000 */
[----:B------:R-:W-:Y:S01]  /*3390*/  FADD R2, -R2, R27 ;  /* 0x0000001b02027221 */ /* 0x000fe20000000100 */
[----:B------:R-:W-:Y:S01]  /*33a0*/  FSETP.GEU.AND P5, PT, R28, R3, PT ;  /* 0x000000031c00720b */ /* 0x000fe20003fae000 */
[----:B------:R-:W-:Y:S01]  /*33b0*/  FADD R23, R23, 1 ;  /* 0x3f80000017177421 */ /* 0x000fe20000000000 */
[----:B------:R-:W-:Y:S01]  /*33c0*/  FFMA R11, R10, R31, R35 ;  /* 0x0000001f0a0b7223 */ /* 0x000fe20000000023 */
[----:B------:R-:W-:Y:S01]  /*33d0*/  FMUL R7, R7, R2 ;  /* 0x0000000207077220 */ /* 0x000fe20000400000 */
[----:B------:R-:W-:Y:S01]  /*33e0*/  FSEL R27, R28, R3, !P5 ;  /* 0x000000031c1b7208 */ /* 0x000fe20006800000 */
[----:B------:R-:W-:-:S02]  /*33f0*/  FFMA R2, R4, R23, R34 ;  /* 0x0000001704027223 */ /* 0x000fc40000000022 */
[----:B------:R-:W-:Y:S01]  /*3400*/  FFMA R4, R7, R23, R34 ;  /* 0x0000001707047223 */ /* 0x000fe20000000022 */
[----:B------:R-:W-:Y:S02]  /*3410*/  FSEL R27, R28, R27, P4 ;  /* 0x0000001b1c1b7208 */ /* 0x000fe40002000000 */
[CC--:B------:R-:W-:Y:S02]  /*3420*/  FSETP.GEU.AND P5, PT, R8.reuse, R11.reuse, PT ;  /* 0x0000000b0800720b */ /* 0x0c0fe40003fae000 */
[----:B------:R-:W-:Y:S02]  /*3430*/  FSETP.GEU.AND P4, PT, R9, R2, PT ;  /* 0x000000020900720b */ /* 0x000fe40003f8e000 */
[----:B------:R-:W-:Y:S02]  /*3440*/  FSEL R27, R27, R28, P6 ;  /* 0x0000001c1b1b7208 */ /* 0x000fe40003000000 */
[----:B------:R-:W-:Y:S02]  /*3450*/  FSEL R7, R8, R11, !P5 ;  /* 0x0000000b08077208 */ /* 0x000fe40006800000 */
[----:B------:R-:W-:-:S02]  /*3460*/  FSETP.GEU.AND P6, PT, R19, R4, PT ;  /* 0x000000041300720b */ /* 0x000fc40003fce000 */
[C---:B------:R-:W-:Y:S02]  /*3470*/  FSETP.NAN.AND P5, PT, R9.reuse, R9, PT ;  /* 0x000000090900720b */ /* 0x040fe40003fa8000 */
[----:B------:R-:W-:Y:S02]  /*3480*/  FSEL R22, R9, R2, !P4 ;  /* 0x0000000209167208 */ /* 0x000fe40006000000 */
[----:B------:R-:W-:Y:S02]  /*3490*/  FSEL R10, R19, R4, !P6 ;  /* 0x00000004130a7208 */ /* 0x000fe40007000000 */
[----:B------:R-:W-:Y:S02]  /*34a0*/  PLOP3.LUT P4, PT, PT, PT, UP0, 0x40, 0x0 ;  /* 0x000000000000781c */ /* 0x000fe40003f8e808 */
[----:B------:R-:W-:Y:S02]  /*34b0*/  FSEL R22, R9, R22, P5 ;  /* 0x0000001609167208 */ /* 0x000fe40002800000 */
[----:B------:R-:W-:-:S02]  /*34c0*/  FSETP.NAN.AND P6, PT, R8, R8, PT ;  /* 0x000000080800720b */ /* 0x000fc40003fc8000 */
[C---:B------:R-:W-:Y:S02]  /*34d0*/  FSETP.NAN.AND P5, PT, R19.reuse, R19, PT ;  /* 0x000000131300720b */ /* 0x040fe40003fa8000 */
[----:B------:R-:W-:Y:S02]  /*34e0*/  FSEL R28, R22, R9, P4 ;  /* 0x00000009161c7208 */ /* 0x000fe40002000000 */
[----:B------:R-:W-:Y:S02]  /*34f0*/  FSEL R7, R8, R7, P6 ;  /* 0x0000000708077208 */ /* 0x000fe40003000000 */
[----:B------:R-:W-:Y:S02]  /*3500*/  PLOP3.LUT P6, PT, PT, PT, UP0, 0x40, 0x0 ;  /* 0x000000000000781c */ /* 0x000fe40003fce808 */
[----:B------:R-:W-:Y:S02]  /*3510*/  FSEL R10, R19, R10, P5 ;  /* 0x0000000a130a7208 */ /* 0x000fe40002800000 */
[----:B------:R-:W-:-:S02]  /*3520*/  PLOP3.LUT P4, PT, PT, PT, UP0, 0x40, 0x0 ;  /* 0x000000000000781c */ /* 0x000fc40003f8e808 */
[----:B------:R-:W-:Y:S02]  /*3530*/  FSETP.GEU.AND P5, PT, R27, R28, PT ;  /* 0x0000001c1b00720b */ /* 0x000fe40003fae000 */
[----:B------:R-:W-:Y:S02]  /*3540*/  FSEL R22, R7, R8, P6 ;  /* 0x0000000807167208 */ /* 0x000fe40003000000 */
[----:B------:R-:W-:-:S04]  /*3550*/  FSEL R10, R10, R19, P4 ;  /* 0x000000130a0a7208 */ /* 0x000fc80002000000 */
[----:B------:R-:W-:Y:S02]  /*3560*/  FSETP.GEU.AND P4, PT, R22, R10, PT ;  /* 0x0000000a1600720b */ /* 0x000fe40003f8e000 */
[----:B------:R-:W-:-:S04]  /*3570*/  FSETP.NAN.AND P6, PT, R27, R27, PT ;  /* 0x0000001b1b00720b */ /* 0x000fc80003fc8000 */
[----:B------:R-:W-:Y:S02]  /*3580*/  @P5 FSEL R27, R27, R28, P6 ;  /* 0x0000001c1b1b5208 */ /* 0x000fe40003000000 */
[----:B------:R-:W-:-:S03]  /*3590*/  FSETP.NAN.AND P5, PT, R22, R22, PT ;  /* 0x000000161600720b */ /* 0x000fc60003fa8000 */
[----:B------:R-:W0:Y:S02]  /*35a0*/  SHFL.BFLY PT, R8, R27, 0x10, 0x1f ;  /* 0x0e001f001b087f89 */ /* 0x000e2400000e0000 */
[----:B------:R-:W-:-:S05]  /*35b0*/  @P4 FSEL R22, R22, R10, P5 ;  /* 0x0000000a16164208 */ /* 0x000fca0002800000 */
[----:B------:R-:W1:Y:S01]  /*35c0*/  SHFL.BFLY PT, R7, R22, 0x10, 0x1f ;  /* 0x0e001f0016077f89 */ /* 0x000e6200000e0000 */
[C---:B------:R-:W-:Y:S02]  /*35d0*/  FSETP.NAN.AND P5, PT, R27.reuse, R27, PT ;  /* 0x0000001b1b00720b */ /* 0x040fe40003fa8000 */
[----:B------:R-:W-:Y:S02]  /*35e0*/  FSETP.NAN.AND P4, PT, R22, R22, PT ;  /* 0x000000161600720b */ /* 0x000fe40003f88000 */
[----:B0-----:R-:W-:-:S09]  /*35f0*/  FSETP.GEU.AND P6, PT, R27, R8, PT ;  /* 0x000000081b00720b */ /* 0x001fd20003fce000 */
[----:B------:R-:W-:Y:S02]  /*3600*/  @!P5 FSEL R27, R27, R8, !P6 ;  /* 0x000000081b1bd208 */ /* 0x000fe40007000000 */
[----:B-1----:R-:W-:-:S03]  /*3610*/  FSETP.GEU.AND P5, PT, R22, R7, PT ;  /* 0x000000071600720b */ /* 0x002fc60003fae000 */
[----:B------:R-:W0:Y:S01]  /*3620*/  SHFL.BFLY PT, R8, R27, 0x8, 0x1f ;  /* 0x0d001f001b087f89 */ /* 0x000e2200000e0000 */
[----:B------:R-:W-:-:S05]  /*3630*/  @!P4 FSEL R22, R22, R7, !P5 ;  /* 0x000000071616c208 */ /* 0x000fca0006800000 */
[----:B------:R-:W1:Y:S01]  /*3640*/  SHFL.BFLY PT, R7, R22, 0x8, 0x1f ;  /* 0x0d001f0016077f89 */ /* 0x000e6200000e0000 */
[C---:B------:R-:W-:Y:S02]  /*3650*/  FSETP.NAN.AND P5, PT, R27.reuse, R27, PT ;  /* 0x0000001b1b00720b */ /* 0x040fe40003fa8000 */
[----:B0-----:R-:W-:Y:S02]  /*3660*/  FSETP.GEU.AND P6, PT, R27, R8, PT ;  /* 0x000000081b00720b */ /* 0x001fe40003fce000 */
[----:B-1----:R-:W-:-:S11]  /*3670*/  FSETP.GEU.AND P4, PT, R22, R7, PT ;  /* 0x000000071600720b */ /* 0x002fd60003f8e000 */
[----:B------:R-:W-:Y:S02]  /*3680*/  @P6 FSEL R27, R27, R8, P5 ;  /* 0x000000081b1b6208 */ /* 0x000fe40002800000 */
[----:B------:R-:W-:-:S03]  /*3690*/  FSETP.NAN.AND P5, PT, R22, R22, PT ;  /* 0x000000161600720b */ /* 0x000fc60003fa8000 */
[----:B------:R-:W0:Y:S01]  /*36a0*/  SHFL.BFLY PT, R8, R27, 0x4, 0x1f ;  /* 0x0c801f001b087f89 */ /* 0x000e2200000e0000 */
[----:B------:R-:W-:-:S05]  /*36b0*/  @P4 FSEL R22, R22, R7, P5 ;  /* 0x0000000716164208 */ /* 0x000fca0002800000 */
[----:B------:R-:W1:Y:S01]  /*36c0*/  SHFL.BFLY PT, R7, R22, 0x4, 0x1f ;  /* 0x0c801f0016077f89 */ /* 0x000e6200000e0000 */
[C---:B------:R-:W-:Y:S02]  /*36d0*/  FSETP.NAN.AND P5, PT, R27.reuse, R27, PT ;  /* 0x0000001b1b00720b */ /* 0x040fe40003fa8000 */
[----:B0-----:R-:W-:Y:S02]  /*36e0*/  FSETP.GEU.AND P6, PT, R27, R8, PT ;  /* 0x000000081b00720b */ /* 0x001fe40003fce000 */
[----:B-1----:R-:W-:-:S11]  /*36f0*/  FSETP.GEU.AND P4, PT, R22, R7, PT ;  /* 0x000000071600720b */ /* 0x002fd60003f8e000 */
[----:B------:R-:W-:Y:S02]  /*3700*/  @P6 FSEL R27, R27, R8, P5 ;  /* 0x000000081b1b6208 */ /* 0x000fe40002800000 */
[----:B------:R-:W-:-:S03]  /*3710*/  FSETP.NAN.AND P5, PT, R22, R22, PT ;  /* 0x000000161600720b */ /* 0x000fc60003fa8000 */
[----:B------:R-:W0:Y:S01]  /*3720*/  SHFL.BFLY PT, R8, R27, 0x2, 0x1f ;  /* 0x0c401f001b087f89 */ /* 0x000e2200000e0000 */
[----:B------:R-:W-:Y:S02]  /*3730*/  @P4 FSEL R22, R22, R7, P5 ;  /* 0x0000000716164208 */ /* 0x000fe40002800000 */
[C---:B------:R-:W-:Y:S02]  /*3740*/  FSETP.GEU.AND P4, PT, R13.reuse, -INF , PT ;  /* 0xff8000000d00780b */ /* 0x040fe40003f8e000 */
[----:B------:R-:W-:Y:S02]  /*3750*/  PLOP3.LUT P6, PT, PT, PT, UP0, 0x40, 0x0 ;  /* 0x000000000000781c */ /* 0x000fe40003fce808 */
[----:B------:R-:W-:Y:S01]  /*3760*/  FSEL R13, R13, -INF , P4 ;  /* 0xff8000000d0d7808 */ /* 0x000fe20002000000 */
[----:B------:R-:W1:Y:S01]  /*3770*/  SHFL.BFLY PT, R7, R22, 0x2, 0x1f ;  /* 0x0c401f0016077f89 */ /* 0x000e6200000e0000 */
[----:B------:R-:W-:Y:S02]  /*3780*/  PLOP3.LUT P5, PT, PT, PT, UP0, 0x80, 0x0 ;  /* 0x000000000000781c */ /* 0x000fe40003faf008 */
[----:B------:R-:W-:-:S04]  /*3790*/  FSEL R13, R13, -INF , P6 ;  /* 0xff8000000d0d7808 */ /* 0x000fc80003000000 */
[CC--:B------:R-:W-:Y:S02]  /*37a0*/  FSETP.GT.AND P4, PT, R13.reuse, R26.reuse, PT ;  /* 0x0000001a0d00720b */ /* 0x0c0fe40003f84000 */
[C---:B------:R-:W-:Y:S02]  /*37b0*/  FSETP.NAN.AND P6, PT, R13.reuse, R13, PT ;  /* 0x0000000d0d00720b */ /* 0x040fe40003fc8000 */
[C---:B------:R-:W-:Y:S02]  /*37c0*/  FSEL R26, R13.reuse, R26, P4 ;  /* 0x0000001a0d1a7208 */ /* 0x040fe40002000000 */
[----:B------:R-:W-:Y:S02]  /*37d0*/  F2FP.BF16.PACK_AB R10, R4, R11 ;  /* 0x0000000b040a723e */ /* 0x000fe400000010ff */
[----:B------:R-:W-:Y:S02]  /*37e0*/  @!P5 FSEL R13, R13, R26, P6 ;  /* 0x0000001a0d0dd208 */ /* 0x000fe40003000000 */
[----:B------:R-:W-:Y:S01]  /*37f0*/  F2FP.BF16.PACK_AB R26, R2, R3 ;  /* 0x00000003021a723e */ /* 0x000fe200000010ff */
[----:B------:R-:W-:Y:S01]  /*3800*/  STS [R25], R10 ;  /* 0x0000000a19007388 */ /* 0x000fe20000000800 */
[----:B0-----:R-:W-:-:S03]  /*3810*/  FSETP.GEU.AND P4, PT, R27, R8, PT ;  /* 0x000000081b00720b */ /* 0x001fc60003f8e000 */
[----:B------:R-:W-:Y:S04]  /*3820*/  STS [R25+0x808], R26 ;  /* 0x0008081a19007388 */ /* 0x000fe80000000800 */
[----:B------:R-:W-:Y:S01]  /*3830*/  BAR.SYNC.DEFER_BLOCKING 0x0 ;  /* 0x0000000000007b1d */ /* 0x000fe20000010000 */
[----:B-1----:R-:W-:Y:S02]  /*3840*/  FSETP.GEU.AND P5, PT, R22, R7, PT ;  /* 0x000000071600720b */ /* 0x002fe40003fae000 */
[----:B------:R-:W-:-:S04]  /*3850*/  FSETP.NAN.AND P6, PT, R27, R27, PT ;  /* 0x0000001b1b00720b */ /* 0x000fc80003fc8000 */
[----:B------:R-:W-:Y:S02]  /*3860*/  @P4 FSEL R27, R27, R8, P6 ;  /* 0x000000081b1b4208 */ /* 0x000fe40003000000 */
[----:B------:R-:W-:-:S05]  /*3870*/  FSETP.NAN.AND P4, PT, R22, R22, PT ;  /* 0x000000161600720b */ /* 0x000fca0003f88000 */
[----:B------:R-:W-:Y:S02]  /*3880*/  @P5 FSEL R22, R22, R7, P4 ;  /* 0x0000000716165208 */ /* 0x000fe40002000000 */
[----:B------:R-:W-:-:S03]  /*3890*/  FSETP.GEU.AND P4, PT, R12, -INF , PT ;  /* 0xff8000000c00780b */ /* 0x000fc60003f8e000 */
[----:B------:R-:W0:Y:S01]  /*38a0*/  SHFL.BFLY PT, R7, R22, 0x1, 0x1f ;  /* 0x0c201f0016077f89 */ /* 0x000e2200000e0000 */
[----:B------:R-:W-:Y:S02]  /*38b0*/  PLOP3.LUT P5, PT, PT, PT, UP0, 0x40, 0x0 ;  /* 0x000000000000781c */ /* 0x000fe40003fae808 */
[----:B------:R-:W-:Y:S01]  /*38c0*/  FSEL R12, R12, -INF , P4 ;  /* 0xff8000000c0c7808 */ /* 0x000fe20002000000 */
[----:B------:R-:W1:Y:S01]  /*38d0*/  LDS.64 R8, [R20] ;  /* 0x0000000014087984 */ /* 0x000e620000000a00 */
[----:B------:R-:W-:Y:S02]  /*38e0*/  PLOP3.LUT P4, PT, PT, PT, UP0, 0x80, 0x0 ;  /* 0x000000000000781c */ /* 0x000fe40003f8f008 */
[----:B------:R-:W-:Y:S02]  /*38f0*/  FSEL R12, R12, -INF , P5 ;  /* 0xff8000000c0c7808 */ /* 0x000fe40002800000 */
[----:B------:R-:W-:Y:S02]  /*3900*/  FSETP.GEU.AND P6, PT, R6, -INF , PT ;  /* 0xff8000000600780b */ /* 0x000fe40003fce000 */
[----:B------:R-:W-:-:S02]  /*3910*/  FSETP.GT.AND P5, PT, R12, R21, PT ;  /* 0x000000150c00720b */ /* 0x000fc40003fa4000 */
[----:B------:R-:W-:Y:S02]  /*3920*/  FSEL R6, R6, -INF , P6 ;  /* 0xff80000006067808 */ /* 0x000fe40003000000 */
[----:B------:R-:W-:Y:S02]  /*3930*/  PLOP3.LUT P6, PT, PT, PT, UP0, 0x40, 0x0 ;  /* 0x000000000000781c */ /* 0x000fe40003fce808 */
[C---:B------:R-:W-:Y:S02]  /*3940*/  FSEL R21, R12.reuse, R21, P5 ;  /* 0x000000150c157208 */ /* 0x040fe40002800000 */
[----:B------:R-:W-:Y:S02]  /*3950*/  FSETP.NAN.AND P5, PT, R12, R12, PT ;  /* 0x0000000c0c00720b */ /* 0x000fe40003fa8000 */
[----:B------:R-:W-:Y:S02]  /*3960*/  FSEL R19, R6, -INF , P6 ;  /* 0xff80000006137808 */ /* 0x000fe40003000000 */
[----:B------:R-:W-:-:S02]  /*3970*/  PLOP3.LUT P6, PT, PT, PT, UP0, 0x80, 0x0 ;  /* 0x000000000000781c */ /* 0x000fc40003fcf008 */
[----:B------:R-:W-:Y:S02]  /*3980*/  @!P4 FSEL R12, R12, R21, P5 ;  /* 0x000000150c0cc208 */ /* 0x000fe40002800000 */
[CC--:B------:R-:W-:Y:S02]  /*3990*/  FSETP.GT.AND P5, PT, R19.reuse, R24.reuse, PT ;  /* 0x000000181300720b */ /* 0x0c0fe40003fa4000 */
[----:B0-----:R-:W-:Y:S02]  /*39a0*/  FSETP.GEU.AND P4, PT, R22, R7, PT ;  /* 0x000000071600720b */ /* 0x001fe40003f8e000 */
[C---:B------:R-:W-:Y:S02]  /*39b0*/  FSEL R24, R19.reuse, R24, P5 ;  /* 0x0000001813187208 */ /* 0x040fe40002800000 */
[C---:B------:R-:W-:Y:S01]  /*39c0*/  FSETP.NAN.AND P5, PT, R19.reuse, R19, PT ;  /* 0x000000131300720b */ /* 0x040fe20003fa8000 */
[----:B------:R-:W0:Y:S03]  /*39d0*/  SHFL.BFLY PT, R10, R27, 0x1, 0x1f ;  /* 0x0c201f001b0a7f89 */ /* 0x000e2600000e0000 */
[----:B------:R-:W-:-:S02]  /*39e0*/  @!P6 FSEL R19, R19, R24, P5 ;  /* 0x000000181313e208 */ /* 0x000fc40002800000 */
[----:B------:R-:W-:-:S04]  /*39f0*/  FSETP.NAN.AND P5, PT, R22, R22, PT ;  /* 0x000000161600720b */ /* 0x000fc80003fa8000 */
[----:B------:R-:W-:Y:S01]  /*3a00*/  @P4 SEL R22, R22, R7, P5 ;  /* 0x0000000716164207 */ /* 0x000fe20002800000 */
[----:B------:R-:W-:-:S05]  /*3a10*/  IMAD.WIDE R6, R41, R14, c[0x0][0x1a8] ;  /* 0x00006a0029067625 */ /* 0x000fca00078e020e */
[----:B-1----:R-:W-:Y:S04]  /*3a20*/  @!P1 STG.E.64 [R6.64], R8 ;  /* 0x0000000806009986 */ /* 0x002fe8000c101b06 */
[----:B------:R-:W-:Y:S01]  /*3a30*/  BAR.SYNC.DEFER_BLOCKING 0x0 ;  /* 0x0000000000007b1d */ /* 0x000fe20000010000 */
[C---:B------:R-:W-:Y:S02]  /*3a40*/  FSETP.NAN.AND P5, PT, R27.reuse, R27, PT ;  /* 0x0000001b1b00720b */ /* 0x040fe40003fa8000 */
[CC--:B0-----:R-:W-:Y:S02]  /*3a50*/  FSETP.GEU.AND P4, PT, R27.reuse, R10.reuse, PT ;  /* 0x0000000a1b00720b */ /* 0x0c1fe40003f8e000 */
[----:B------:R-:W-:-:S04]  /*3a60*/  SEL R10, R27, R10, P5 ;  /* 0x0000000a1b0a7207 */ /* 0x000fc80002800000 */
[----:B------:R-:W-:Y:S01]  /*3a70*/  SEL R21, R27, R10, !P4 ;  /* 0x0000000a1b157207 */ /* 0x000fe20006000000 */
[----:B------:R-:W-:Y:S04]  /*3a80*/  @!P3 STS [R0], R22 ;  /* 0x000000160000b388 */ /* 0x000fe80000000800 */
[----:B------:R-:W-:Y:S04]  /*3a90*/  @!P3 STS [R0+0x40], R21 ;  /* 0x000040150000b388 */ /* 0x000fe80000000800 */
[----:B------:R-:W-:Y:S01]  /*3aa0*/  BAR.SYNC.DEFER_BLOCKING 0x0 ;  /* 0x0000000000007b1d */ /* 0x000fe20000010000 */
[----:B------:R-:W-:-:S02]  /*3ab0*/  FSETP.GEU.AND P6, PT, R5, -INF , PT ;  /* 0xff8000000500780b */ /* 0x000fc40003fce000 */
[----:B------:R-:W-:Y:S02]  /*3ac0*/  PLOP3.LUT P5, PT, PT, PT, UP0, 0x40, 0x0 ;  /* 0x000000000000781c */ /* 0x000fe40003fae808 */
[----:B------:R-:W-:Y:S02]  /*3ad0*/  FSEL R5, R5, -INF , P6 ;  /* 0xff80000005057808 */ /* 0x000fe40003000000 */
[----:B------:R-:W-:Y:S02]  /*3ae0*/  PLOP3.LUT P4, PT, PT, PT, UP0, 0x80, 0x0 ;  /* 0x000000000000781c */ /* 0x000fe40003f8f008 */
[----:B------:R-:W-:Y:S02]  /*3af0*/  FSEL R10, R5, -INF , P5 ;  /* 0xff800000050a7808 */ /* 0x000fe40002800000 */
[CC--:B------:R-:W-:Y:S02]  /*3b00*/  FSETP.GT.AND P6, PT, R19.reuse, R4.reuse, PT ;  /* 0x000000041300720b */ /* 0x0c0fe40003fc4000 */
[----:B------:R-:W-:Y:S01]  /*3b10*/  FSETP.GT.AND P5, PT, R10, R15, PT ;  /* 0x0000000f0a00720b */ /* 0x000fe20003fa4000 */
[----:B------:R-:W0:Y:S01]  /*3b20*/  @!P2 LDS R17, [R16.X4] ;  /* 0x000000001011a984 */ /* 0x000e220000004800 */
[----:B------:R-:W-:-:S02]  /*3b30*/  FSEL R4, R19, R4, P6 ;  /* 0x0000000413047208 */ /* 0x000fc40003000000 */
[C---:B------:R-:W-:Y:S02]  /*3b40*/  FSEL R15, R10.reuse, R15, P5 ;  /* 0x0000000f0a0f7208 */ /* 0x040fe40002800000 */
[C---:B------:R-:W-:Y:S02]  /*3b50*/  FSETP.NAN.AND P6, PT, R10.reuse, R10, PT ;  /* 0x0000000a0a00720b */ /* 0x040fe40003fc8000 */
[C---:B------:R-:W-:Y:S02]  /*3b60*/  FSETP.NAN.AND P5, PT, R19.reuse, R19, PT ;  /* 0x000000131300720b */ /* 0x040fe40003fa8000 */
[----:B------:R-:W-:Y:S02]  /*3b70*/  @!P4 FSEL R10, R10, R15, P6 ;  /* 0x0000000f0a0ac208 */ /* 0x000fe40003000000 */
[----:B------:R-:W-:Y:S02]  /*3b80*/  FSEL R4, R19, R4, P5 ;  /* 0x0000000413047208 */ /* 0x000fe40002800000 */
[----:B------:R-:W-:-:S02]  /*3b90*/  PLOP3.LUT P5, PT, PT, PT, UP0, 0x40, 0x0 ;  /* 0x000000000000781c */ /* 0x000fc40003fae808 */
[----:B------:R-:W-:Y:S02]  /*3ba0*/  FSETP.GT.AND P6, PT, R12, R3, PT ;  /* 0x000000030c00720b */ /* 0x000fe40003fc4000 */
[----:B------:R-:W-:Y:S02]  /*3bb0*/  FSETP.GT.AND P4, PT, R10, R11, PT ;  /* 0x0000000b0a00720b */ /* 0x000fe40003f84000 */
[----:B------:R-:W-:Y:S02]  /*3bc0*/  FSEL R4, R4, R19, P5 ;  /* 0x0000001304047208 */ /* 0x000fe40002800000 */
[----:B------:R-:W-:Y:S02]  /*3bd0*/  FSEL R3, R12, R3, P6 ;  /* 0x000000030c037208 */ /* 0x000fe40003000000 */
[C---:B------:R-:W-:Y:S02]  /*3be0*/  FSETP.NAN.AND P5, PT, R10.reuse, R10, PT ;  /* 0x0000000a0a00720b */ /* 0x040fe40003fa8000 */
[----:B------:R-:W-:-:S02]  /*3bf0*/  FSEL R11, R10, R11, P4 ;  /* 0x0000000b0a0b7208 */ /* 0x000fc40002000000 */
[CC--:B------:R-:W-:Y:S02]  /*3c00*/  FSETP.GT.AND P6, PT, R13.reuse, R2.reuse, PT ;  /* 0x000000020d00720b */ /* 0x0c0fe40003fc4000 */
[----:B------:R-:W-:Y:S02]  /*3c10*/  FSEL R11, R10, R11, P5 ;  /* 0x0000000b0a0b7208 */ /* 0x000fe40002800000 */
[C---:B------:R-:W-:Y:S02]  /*3c20*/  FSEL R2, R13.reuse, R2, P6 ;  /* 0x000000020d027208 */ /* 0x040fe40003000000 */
[----:B------:R-:W-:-:S04]  /*3c30*/  FSETP.NAN.AND P5, PT, R13, R13, PT ;  /* 0x0000000d0d00720b */ /* 0x000fc80003fa8000 */
[----:B------:R-:W-:Y:S02]  /*3c40*/  FSEL R2, R13, R2, P5 ;  /* 0x000000020d027208 */ /* 0x000fe40002800000 */
[----:B------:R-:W-:Y:S02]  /*3c50*/  PLOP3.LUT P5, PT, PT, PT, UP0, 0x40, 0x0 ;  /* 0x000000000000781c */ /* 0x000fe40003fae808 */
[----:B------:R-:W-:Y:S02]  /*3c60*/  PLOP3.LUT P4, PT, PT, PT, UP0, 0x40, 0x0 ;  /* 0x000000000000781c */ /* 0x000fe40003f8e808 */
[----:B------:R-:W-:Y:S02]  /*3c70*/  FSEL R13, R2, R13, P5 ;  /* 0x0000000d020d7208 */ /* 0x000fe40002800000 */
[----:B0-----:R-:W0:Y:S01]  /*3c80*/  SHFL.BFLY PT, R2, R17, 0x8, 0x1f ;  /* 0x0d001f0011027f89 */ /* 0x001e2200000e0000 */
[----:B------:R-:W-:Y:S02]  /*3c90*/  FSETP.NAN.AND P6, PT, R12, R12, PT ;  /* 0x0000000c0c00720b */ /* 0x000fe40003fc8000 */
[----:B------:R-:W-:-:S02]  /*3ca0*/  FSEL R10, R11, R10, P4 ;  /* 0x0000000a0b0a7208 */ /* 0x000fc40002000000 */
[----:B------:R-:W-:Y:S02]  /*3cb0*/  FSEL R3, R12, R3, P6 ;  /* 0x000000030c037208 */ /* 0x000fe40003000000 */
[----:B------:R-:W-:Y:S02]  /*3cc0*/  PLOP3.LUT P6, PT, PT, PT, UP0, 0x40, 0x0 ;  /* 0x000000000000781c */ /* 0x000fe40003fce808 */
[----:B------:R-:W-:Y:S02]  /*3cd0*/  FSETP.GT.AND P4, PT, R10, R4, PT ;  /* 0x000000040a00720b */ /* 0x000fe40003f84000 */
[----:B------:R-:W-:-:S04]  /*3ce0*/  FSEL R9, R3, R12, P6 ;  /* 0x0000000c03097208 */ /* 0x000fc80003000000 */
[----:B------:R-:W-:Y:S02]  /*3cf0*/  FSETP.GT.AND P5, PT, R9, R13, PT ;  /* 0x0000000d0900720b */ /* 0x000fe40003fa4000 */
[----:B------:R-:W-:-:S05]  /*3d00*/  FSETP.NAN.AND P6, PT, R10, R10, PT ;  /* 0x0000000a0a00720b */ /* 0x000fca0003fc8000 */
[----:B------:R-:W-:Y:S02]  /*3d10*/  @!P4 FSEL R10, R10, R4, P6 ;  /* 0x000000040a0ac208 */ /* 0x000fe40003000000 */
[----:B------:R-:W-:Y:S02]  /*3d20*/  FSETP.NAN.AND P4, PT, R9, R9, PT ;  /* 0x000000090900720b */ /* 0x000fe40003f88000 */
[-C--:B0-----:R-:W-:Y:S02]  /*3d30*/  FSETP.GEU.AND P6, PT, R17, R2.reuse, PT ;  /* 0x000000021100720b */ /* 0x081fe40003fce000 */
[----:B------:R-:W-:Y:S02]  /*3d40*/  @!P5 FSEL R9, R9, R13, P4 ;  /* 0x0000000d0909d208 */ /* 0x000fe40002000000 */
[C---:B------:R-:W-:Y:S02]  /*3d50*/  FSETP.NAN.AND P5, PT, R17.reuse, R17, PT ;  /* 0x000000111100720b */ /* 0x040fe40003fa8000 */
[C---:B------:R-:W-:Y:S01]  /*3d60*/  FSEL R2, R17.reuse, R2, !P6 ;  /* 0x0000000211027208 */ /* 0x040fe20007000000 */
[----:B------:R-:W0:Y:S03]  /*3d70*/  SHFL.BFLY PT, R3, R10, 0x10, 0x1f ;  /* 0x0e001f000a037f89 */ /* 0x000e2600000e0000 */
[----:B------:R-:W-:Y:S01]  /*3d80*/  FSEL R17, R17, R2, P5 ;  /* 0x0000000211117208 */ /* 0x000fe20002800000 */
[----:B------:R-:W-:Y:S04]  /*3d90*/  SHFL.BFLY PT, R4, R9, 0x10, 0x1f ;  /* 0x0e001f0009047f89 */ /* 0x000fe800000e0000 */
[----:B------:R-:W1:Y:S01]  /*3da0*/  SHFL.BFLY PT, R2, R17, 0x4, 0x1f ;  /* 0x0c801f0011027f89 */ /* 0x000e6200000e0000 */
[----:B------:R-:W-:-:S02]  /*3db0*/  FSETP.NAN.AND P4, PT, R10, R10, PT ;  /* 0x0000000a0a00720b */ /* 0x000fc40003f88000 */
[----:B------:R-:W-:Y:S02]  /*3dc0*/  FSETP.NAN.AND P5, PT, R9, R9, PT ;  /* 0x000000090900720b */ /* 0x000fe40003fa8000 */
[----:B0-----:R-:W-:-:S09]  /*3dd0*/  FSETP.GT.AND P6, PT, R10, R3, PT ;  /* 0x000000030a00720b */ /* 0x001fd20003fc4000 */
[----:B------:R-:W-:Y:S02]  /*3de0*/  @!P4 FSEL R10, R10, R3, P6 ;  /* 0x000000030a0ac208 */ /* 0x000fe40003000000 */
[----:B-1----:R-:W-:-:S03]  /*3df0*/  FSETP.GEU.AND P6, PT, R17, R2, PT ;  /* 0x000000021100720b */ /* 0x002fc60003fce000 */
[----:B------:R-:W0:Y:S01]  /*3e00*/  SHFL.BFLY PT, R3, R10, 0x8, 0x1f ;  /* 0x0d001f000a037f89 */ /* 0x000e2200000e0000 */
[----:B------:R-:W-:-:S04]  /*3e10*/  FSETP.GT.AND P4, PT, R9, R4, PT ;  /* 0x000000040900720b */ /* 0x000fc80003f84000 */
[----:B------:R-:W-:Y:S02]  /*3e20*/  @!P5 FSEL R9, R9, R4, P4 ;  /* 0x000000040909d208 */ /* 0x000fe40002000000 */
[----:B------:R-:W-:-:S03]  /*3e30*/  FSETP.NAN.AND P5, PT, R17, R17, PT ;  /* 0x000000111100720b */ /* 0x000fc60003fa8000 */
[----:B------:R-:W1:Y:S01]  /*3e40*/  SHFL.BFLY PT, R4, R9, 0x8, 0x1f ;  /* 0x0d001f0009047f89 */ /* 0x000e6200000e0000 */
[----:B------:R-:W-:-:S05]  /*3e50*/  @P6 FSEL R17, R17, R2, P5 ;  /* 0x0000000211116208 */ /* 0x000fca0002800000 */
[----:B------:R-:W2:Y:S01]  /*3e60*/  SHFL.BFLY PT, R2, R17, 0x2, 0x1f ;  /* 0x0c401f0011027f89 */ /* 0x000ea200000e0000 */
[C---:B0-----:R-:W-:Y:S02]  /*3e70*/  FSETP.GT.AND P4, PT, R10.reuse, R3, PT ;  /* 0x000000030a00720b */ /* 0x041fe40003f84000 */
[----:B------:R-:W-:Y:S02]  /*3e80*/  FSETP.NAN.AND P6, PT, R10, R10, PT ;  /* 0x0000000a0a00720b */ /* 0x000fe40003fc8000 */
[----:B-1----:R-:W-:-:S09]  /*3e90*/  FSETP.GT.AND P5, PT, R9, R4, PT ;  /* 0x000000040900720b */ /* 0x002fd20003fa4000 */
[----:B------:R-:W-:Y:S02]  /*3ea0*/  @!P4 FSEL R10, R10, R3, P6 ;  /* 0x000000030a0ac208 */ /* 0x000fe40003000000 */
[----:B--2---:R-:W-:-:S03]  /*3eb0*/  FSETP.GEU.AND P6, PT, R17, R2, PT ;  /* 0x000000021100720b */ /* 0x004fc60003fce000 */
[----:B------:R-:W0:Y:S01]  /*3ec0*/  SHFL.BFLY PT, R3, R10, 0x4, 0x1f ;  /* 0x0c801f000a037f89 */ /* 0x000e2200000e0000 */
[----:B------:R-:W-:-:S04]  /*3ed0*/  FSETP.NAN.AND P4, PT, R9, R9, PT ;  /* 0x000000090900720b */ /* 0x000fc80003f88000 */
        /* <DEDUP_REMOVED lines=9> */
[----:B--2---:R-:W-:Y:S02]  /*3f70*/  FSETP.GEU.AND P6, PT, R17, R2, PT ;  /* 0x000000021100720b */ /* 0x004fe40003fce000 */
[----:B------:R-:W-:-:S04]  /*3f80*/  FSETP.NAN.AND P4, PT, R9, R9, PT ;  /* 0x000000090900720b */ /* 0x000fc80003f88000 */
[----:B------:R-:W-:Y:S02]  /*3f90*/  @!P5 FSEL R9, R9, R4, P4 ;  /* 0x000000040909d208 */ /* 0x000fe40002000000 */
[----:B------:R-:W-:-:S05]  /*3fa0*/  FSETP.NAN.AND P5, PT, R17, R17, PT ;  /* 0x000000111100720b */ /* 0x000fca0003fa8000 */
[----:B------:R-:W-:-:S05]  /*3fb0*/  @P6 SEL R17, R17, R2, P5 ;  /* 0x0000000211116207 */ /* 0x000fca0002800000 */
[----:B------:R-:W-:Y:S04]  /*3fc0*/  @P0 STS [R16.X4], R17 ;  /* 0x0000001110000388 */ /* 0x000fe80000004800 */
[----:B------:R-:W-:Y:S06]  /*3fd0*/  BAR.SYNC.DEFER_BLOCKING 0x0 ;  /* 0x0000000000007b1d */ /* 0x000fec0000010000 */
[----:B------:R-:W0:Y:S04]  /*3fe0*/  SHFL.BFLY PT, R3, R10, 0x2, 0x1f ;  /* 0x0c401f000a037f89 */ /* 0x000e2800000e0000 */
[----:B------:R-:W1:Y:S04]  /*3ff0*/  SHFL.BFLY PT, R6, R9, 0x2, 0x1f ;  /* 0x0c401f0009067f89 */ /* 0x000e6800000e0000 */
[----:B------:R-:W-:Y:S04]  /*4000*/  LDS R4, [RZ] ;  /* 0x00000000ff047984 */ /* 0x000fe80000000800 */
[----:B------:R-:W2:Y:S04]  /*4010*/  LDS R5, [0x40] ;  /* 0x00004000ff057984 */ /* 0x000ea80000000800 */
[----:B------:R-:W-:Y:S01]  /*4020*/  BAR.SYNC.DEFER_BLOCKING 0x0 ;  /* 0x0000000000007b1d */ /* 0x000fe20000010000 */
[----:B0-----:R-:W-:-:S02]  /*4030*/  FSETP.GT.AND P4, PT, R10, R3, PT ;  /* 0x000000030a00720b */ /* 0x001fc40003f84000 */
[----:B-1----:R-:W-:Y:S02]  /*4040*/  FSETP.GT.AND P5, PT, R9, R6, PT ;  /* 0x000000060900720b */ /* 0x002fe40003fa4000 */
[----:B------:R-:W-:-:S09]  /*4050*/  FSETP.NAN.AND P6, PT, R10, R10, PT ;  /* 0x0000000a0a00720b */ /* 0x000fd20003fc8000 */
[----:B------:R-:W-:Y:S02]  /*4060*/  @!P4 FSEL R10, R10, R3, P6 ;  /* 0x000000030a0ac208 */ /* 0x000fe40003000000 */
[----:B------:R-:W-:-:S04]  /*4070*/  FSETP.NAN.AND P4, PT, R9, R9, PT ;  /* 0x000000090900720b */ /* 0x000fc80003f88000 */
[----:B------:R-:W-:Y:S01]  /*4080*/  @!P5 FSEL R9, R9, R6, P4 ;  /* 0x000000060909d208 */ /* 0x000fe20002000000 */
[----:B------:R-:W0:Y:S04]  /*4090*/  SHFL.BFLY PT, R3, R10, 0x1, 0x1f ;  /* 0x0c201f000a037f89 */ /* 0x000e2800000e0000 */
[----:B------:R-:W1:Y:S04]  /*40a0*/  SHFL.BFLY PT, R2, R9, 0x1, 0x1f ;  /* 0x0c201f0009027f89 */ /* 0x000e6800000e0000 */
[----:B--2---:R-:W-:Y:S04]  /*40b0*/  STS.64 [RZ], R4 ;  /* 0x00000004ff007388 */ /* 0x004fe80000000a00 */
[----:B------:R-:W-:Y:S01]  /*40c0*/  BAR.SYNC.DEFER_BLOCKING 0x0 ;  /* 0x0000000000007b1d */ /* 0x000fe20000010000 */
[----:B------:R-:W-:-:S02]  /*40d0*/  FSETP.NAN.AND P6, PT, R9, R9, PT ;  /* 0x000000090900720b */ /* 0x000fc40003fc8000 */
[C---:B0-----:R-:W-:Y:S02]  /*40e0*/  FSETP.GT.AND P4, PT, R10.reuse, R3, PT ;  /* 0x000000030a00720b */ /* 0x041fe40003f84000 */
[CC--:B-1----:R-:W-:Y:S02]  /*40f0*/  FSETP.GT.AND P5, PT, R9.reuse, R2.reuse, PT ;  /* 0x000000020900720b */ /* 0x0c2fe40003fa4000 */
[C---:B------:R-:W-:Y:S02]  /*4100*/  SEL R2, R9.reuse, R2, P6 ;  /* 0x0000000209027207 */ /* 0x040fe40003000000 */
[----:B------:R-:W-:Y:S02]  /*4110*/  FSETP.NAN.AND P6, PT, R10, R10, PT ;  /* 0x0000000a0a00720b */ /* 0x000fe40003fc8000 */
[----:B------:R-:W-:Y:S02]  /*4120*/  SEL R7, R9, R2, P5 ;  /* 0x0000000209077207 */ /* 0x000fe40002800000 */
[----:B------:R-:W-:-:S03]  /*4130*/  LOP3.LUT R2, R16, 0x1, RZ, 0xc0, !PT ;  /* 0x0000000110027812 */ /* 0x000fc600078ec0ff */
[----:B------:R-:W-:Y:S02]  /*4140*/  @!P4 SEL R10, R10, R3, P6 ;  /* 0x000000030a0ac207 */ /* 0x000fe40003000000 */
[----:B------:R-:W-:Y:S04]  /*4150*/  LDS R3, [R2.X4] ;  /* 0x0000000002037984 */ /* 0x000fe80000004800 */
[----:B------:R-:W-:Y:S06]  /*4160*/  BAR.SYNC.DEFER_BLOCKING 0x0 ;  /* 0x0000000000007b1d */ /* 0x000fec0000010000 */
[----:B------:R-:W-:Y:S04]  /*4170*/  @!P3 STS [R0], R10 ;  /* 0x0000000a0000b388 */ /* 0x000fe80000000800 */
[----:B------:R-:W-:Y:S04]  /*4180*/  @!P3 STS [R0+0x40], R7 ;  /* 0x000040070000b388 */ /* 0x000fe80000000800 */
[----:B------:R-:W-:Y:S06]  /*4190*/  BAR.SYNC.DEFER_BLOCKING 0x0 ;  /* 0x0000000000007b1d */ /* 0x000fec0000010000 */
[----:B------:R-:W0:Y:S04]  /*41a0*/  @!P2 LDS R18, [R16.X4] ;  /* 0x000000001012a984 */ /* 0x000e280000004800 */
[----:B0-----:R-:W0:Y:S01]  /*41b0*/  SHFL.BFLY PT, R9, R18, 0x8, 0x1f ;  /* 0x0d001f0012097f89 */ /* 0x001e2200000e0000 */
[----:B------:R-:W-:-:S02]  /*41c0*/  FSETP.NAN.AND P3, PT, R18, R18, PT ;  /* 0x000000121200720b */ /* 0x000fc40003f68000 */
[----:B0-----:R-:W-:-:S04]  /*41d0*/  FSETP.GT.AND P2, PT, R18, R9, PT ;  /* 0x000000091200720b */ /* 0x001fc80003f44000 */
[----:B------:R-:W-:-:S04]  /*41e0*/  FSEL R9, R18, R9, P2 ;  /* 0x0000000912097208 */ /* 0x000fc80001000000 */
[----:B------:R-:W-:-:S05]  /*41f0*/  FSEL R9, R18, R9, P3 ;  /* 0x0000000912097208 */ /* 0x000fca0001800000 */
[----:B------:R-:W0:Y:S01]  /*4200*/  SHFL.BFLY PT, R6, R9, 0x4, 0x1f ;  /* 0x0c801f0009067f89 */ /* 0x000e2200000e0000 */
[C---:B------:R-:W-:Y:S02]  /*4210*/  FSETP.NAN.AND P3, PT, R9.reuse, R9, PT ;  /* 0x000000090900720b */ /* 0x040fe40003f68000 */
[----:B0-----:R-:W-:-:S13]  /*4220*/  FSETP.GT.AND P2, PT, R9, R6, PT ;  /* 0x000000060900720b */ /* 0x001fda0003f44000 */
[----:B------:R-:W-:-:S05]  /*4230*/  @!P2 FSEL R9, R9, R6, P3 ;  /* 0x000000060909a208 */ /* 0x000fca0001800000 */
[----:B------:R-:W0:Y:S01]  /*4240*/  SHFL.BFLY PT, R0, R9, 0x2, 0x1f ;  /* 0x0c401f0009007f89 */ /* 0x000e2200000e0000 */
[C---:B------:R-:W-:Y:S02]  /*4250*/  FSETP.NAN.AND P3, PT, R9.reuse, R9, PT ;  /* 0x000000090900720b */ /* 0x040fe40003f68000 */
[----:B0-----:R-:W-:-:S13]  /*4260*/  FSETP.GT.AND P2, PT, R9, R0, PT ;  /* 0x000000000900720b */ /* 0x001fda0003f44000 */
[----:B------:R-:W-:-:S05]  /*4270*/  @!P2 FSEL R9, R9, R0, P3 ;  /* 0x000000000909a208 */ /* 0x000fca0001800000 */
[----:B------:R-:W0:Y:S01]  /*4280*/  SHFL.BFLY PT, R0, R9, 0x1, 0x1f ;  /* 0x0c201f0009007f89 */ /* 0x000e2200000e0000 */
[C---:B------:R-:W-:Y:S02]  /*4290*/  FSETP.NAN.AND P3, PT, R9.reuse, R9, PT ;  /* 0x000000090900720b */ /* 0x040fe40003f68000 */
[----:B0-----:R-:W-:-:S13]  /*42a0*/  FSETP.GT.AND P2, PT, R9, R0, PT ;  /* 0x000000000900720b */ /* 0x001fda0003f44000 */
[----:B------:R-:W-:-:S05]  /*42b0*/  @!P2 SEL R9, R9, R0, P3 ;  /* 0x000000000909a207 */ /* 0x000fca0001800000 */
[----:B------:R-:W-:Y:S04]  /*42c0*/  @P0 STS [R16.X4], R9 ;  /* 0x0000000910000388 */ /* 0x000fe80000004800 */
[----:B------:R-:W-:Y:S06]  /*42d0*/  BAR.SYNC.DEFER_BLOCKING 0x0 ;  /* 0x0000000000007b1d */ /* 0x000fec0000010000 */
[----:B------:R-:W-:Y:S04]  /*42e0*/  LDS R6, [RZ] ;  /* 0x00000000ff067984 */ /* 0x000fe80000000800 */
[----:B------:R-:W0:Y:S04]  /*42f0*/  LDS R7, [0x40] ;  /* 0x00004000ff077984 */ /* 0x000e280000000800 */
[----:B------:R-:W-:Y:S01]  /*4300*/  BAR.SYNC.DEFER_BLOCKING 0x0 ;  /* 0x0000000000007b1d */ /* 0x000fe20000010000 */
[----:B------:R-:W-:-:S04]  /*4310*/  FSETP.GE.AND P0, PT, R4, RZ, PT ;  /* 0x000000ff0400720b */ /* 0x000fc80003f06000 */
[----:B------:R-:W-:Y:S02]  /*4320*/  FSEL R4, R4, RZ, !P0 ;  /* 0x000000ff04047208 */ /* 0x000fe40004000000 */
[----:B------:R-:W-:-:S03]  /*4330*/  FSETP.GE.AND P2, PT, R5, RZ, PT ;  /* 0x000000ff0500720b */ /* 0x000fc60003f46000 */
[----:B------:R-:W-:Y:S01]  /*4340*/  FADD R4, RZ, -R4 ;  /* 0x80000004ff047221 */ /* 0x000fe20000000000 */
[----:B------:R-:W-:-:S04]  /*4350*/  FSEL R5, R5, RZ, !P2 ;  /* 0x000000ff05057208 */ /* 0x000fc80005000000 */
[----:B------:R-:W-:Y:S01]  /*4360*/  FSETP.NAN.AND P2, PT, R4, R4, PT ;  /* 0x000000040400720b */ /* 0x000fe20003f48000 */
[----:B------:R-:W-:Y:S01]  /*4370*/  FADD R5, RZ, -R5 ;  /* 0x80000005ff057221 */ /* 0x000fe20000000000 */
[----:B0-----:R-:W-:Y:S04]  /*4380*/  STS.64 [RZ], R6 ;  /* 0x00000006ff007388 */ /* 0x001fe80000000a00 */
[----:B------:R-:W-:Y:S01]  /*4390*/  BAR.SYNC.DEFER_BLOCKING 0x0 ;  /* 0x0000000000007b1d */ /* 0x000fe20000010000 */
[----:B------:R-:W-:-:S04]  /*43a0*/  FSETP.GTU.AND P0, PT, R6, RZ, PT ;  /* 0x000000ff0600720b */ /* 0x000fc80003f0c000 */
[----:B------:R-:W-:Y:S02]  /*43b0*/  FSEL R9, R6, RZ, P0 ;  /* 0x000000ff06097208 */ /* 0x000fe40000000000 */
[----:B------:R-:W-:Y:S02]  /*43c0*/  FSETP.NAN.AND P3, PT, R5, R5, PT ;  /* 0x000000050500720b */ /* 0x000fe40003f68000 */
[CC--:B------:R-:W-:Y:S02]  /*43d0*/  FSETP.GT.AND P0, PT, R4.reuse, R9.reuse, PT ;  /* 0x000000090400720b */ /* 0x0c0fe40003f04000 */
[C---:B------:R-:W-:Y:S02]  /*43e0*/  FSETP.GTU.AND P4, PT, R7.reuse, RZ, PT ;  /* 0x000000ff0700720b */ /* 0x040fe40003f8c000 */
[----:B------:R-:W-:Y:S02]  /*43f0*/  @!P2 FSEL R4, R4, R9, P0 ;  /* 0x000000090404a208 */ /* 0x000fe40000000000 */
[----:B------:R-:W-:-:S03]  /*4400*/  FSEL R0, R7, RZ, P4 ;  /* 0x000000ff07007208 */ /* 0x000fc60002000000 */
[----:B------:R-:W-:Y:S01]  /*4410*/  FMUL R4, R4, 0.0078740157186985015869 ;  /* 0x3c01020404047820 */ /* 0x000fe20000400000 */
[CC--:B------:R-:W-:Y:S01]  /*4420*/  FSETP.GT.AND P0, PT, R5.reuse, R0.reuse, PT ;  /* 0x000000000500720b */ /* 0x0c0fe20003f04000 */
[----:B------:R-:W0:Y:S03]  /*4430*/  LDS R2, [R2.X4] ;  /* 0x0000000002027984 */ /* 0x000e260000004800 */
[----:B------:R-:W-:Y:S02]  /*4440*/  @!P3 FSEL R5, R5, R0, P0 ;  /* 0x000000000505b208 */ /* 0x000fe40000000000 */
[----:B------:R-:W-:-:S03]  /*4450*/  FSETP.GT.AND P0, PT, R4, 9.9999997473787516356e-06, PT ;  /* 0x3727c5ac0400780b */ /* 0x000fc60003f04000 */
[----:B------:R-:W-:Y:S01]  /*4460*/  FMUL R8, R5, 0.0078740157186985015869 ;  /* 0x3c01020405087820 */ /* 0x000fe20000400000 */
[----:B------:R-:W-:-:S04]  /*4470*/  FSETP.NAN.AND P2, PT, R4, R4, PT ;  /* 0x000000040400720b */ /* 0x000fc80003f48000 */
[----:B------:R-:W-:-:S05]  /*4480*/  FSETP.GT.AND P3, PT, R8, 9.9999997473787516356e-06, PT ;  /* 0x3727c5ac0800780b */ /* 0x000fca0003f64000 */
[----:B------:R-:W-:Y:S02]  /*4490*/  @!P0 FSEL R4, R4, 9.9999997473787516356e-06, P2 ;  /* 0x3727c5ac04048808 */ /* 0x000fe40001000000 */
[----:B------:R-:W-:Y:S02]  /*44a0*/  FSETP.NAN.AND P0, PT, R8, R8, PT ;  /* 0x000000080800720b */ /* 0x000fe40003f08000 */
[C---:B------:R-:W-:Y:S01]  /*44b0*/  FSETP.GT.AND P2, PT, |R4|.reuse, 8.50705917302346158658e+37, PT ;  /* 0x7e8000000400780b */ /* 0x040fe20003f44200 */
[----:B------:R-:W-:Y:S01]  /*44c0*/  IMAD.U32 R5, RZ, RZ, UR4 ;  /* 0x00000004ff057e24 */ /* 0x000fe2000f8e00ff */
[----:B------:R-:W-:Y:S02]  /*44d0*/  FSETP.GEU.AND P4, PT, |R4|, 1.175494350822287508e-38, PT ;  /* 0x008000000400780b */ /* 0x000fe40003f8e200 */
[----:B------:R-:W-:Y:S02]  /*44e0*/  @!P3 FSEL R8, R8, 9.9999997473787516356e-06, P0 ;  /* 0x3727c5ac0808b808 */ /* 0x000fe40000000000 */
[----:B------:R-:W-:-:S02]  /*44f0*/  LOP3.LUT P0, RZ, R16, 0x1fe, RZ, 0xc0, !PT ;  /* 0x000001fe10ff7812 */ /* 0x000fc4000780c0ff */
[----:B------:R-:W-:Y:S02]  /*4500*/  LOP3.LUT R5, R5, 0x1, R16, 0xf8, !PT ;  /* 0x0000000105057812 */ /* 0x000fe400078ef810 */
[----:B------:R-:W-:Y:S02]  /*4510*/  FSETP.GT.AND P3, PT, |R8|, 8.50705917302346158658e+37, PT ;  /* 0x7e8000000800780b */ /* 0x000fe40003f64200 */
[----:B------:R-:W-:Y:S01]  /*4520*/  ISETP.LT.AND P0, PT, R5, 0xe10, !P0 ;  /* 0x00000e100500780c */ /* 0x000fe20004701270 */
[----:B------:R-:W-:Y:S01]  /*4530*/  @P2 FMUL R4, R4, 0.25 ;  /* 0x3e80000004042820 */ /* 0x000fe20000400000 */
[----:B------:R-:W-:-:S03]  /*4540*/  FSETP.GEU.AND P5, PT, |R8|, 1.175494350822287508e-38, PT ;  /* 0x008000000800780b */ /* 0x000fc60003fae200 */
[----:B------:R-:W-:Y:S01]  /*4550*/  @!P4 FMUL R4, R4, 16777216 ;  /* 0x4b8000000404c820 */ /* 0x000fe20000400000 */
[----:B0-----:R-:W-:-:S03]  /*4560*/  F2FP.BF16.PACK_AB R0, R2, R3 ;  /* 0x000000030200723e */ /* 0x001fc600000010ff */
[----:B------:R0:W1:Y:S01]  /*4570*/  MUFU.RCP R6, R4 ;  /* 0x0000000400067308 */ /* 0x0000620000001000 */
[CC--:B------:R-:W-:Y:S01]  /*4580*/  IMAD.WIDE R2, R5.reuse, R14.reuse, c[0x0][0x1b0] ;  /* 0x00006c0005027625 */ /* 0x0c0fe200078e020e */
[----:B------:R-:W-:Y:S01]  /*4590*/  @P3 FMUL R8, R8, 0.25 ;  /* 0x3e80000008083820 */ /* 0x000fe20000400000 */
[----:B------:R-:W-:Y:S02]  /*45a0*/  PRMT R12, R0, 0x7632, R12 ;  /* 0x00007632000c7816 */ /* 0x000fe4000000000c */
[----:B0-----:R-:W-:Y:S01]  /*45b0*/  IMAD.WIDE R4, R5, R14, c[0x0][0x1b8] ;  /* 0x00006e0005047625 */ /* 0x001fe200078e020e */
[----:B------:R0:W-:Y:S01]  /*45c0*/  @P0 STG.E.U16 [R2.64], R0 ;  /* 0x0000000002000986 */ /* 0x0001e2000c101506 */
[----:B------:R-:W-:-:S03]  /*45d0*/  @!P5 FMUL R8, R8, 16777216 ;  /* 0x4b8000000808d820 */ /* 0x000fc60000400000 */
[----:B------:R-:W-:Y:S01]  /*45e0*/  @P0 STG.E.U16 [R4.64], R12 ;  /* 0x0000000c04000986 */ /* 0x000fe2000c101506 */
[----:B------:R1:W2:Y:S01]  /*45f0*/  MUFU.RCP R9, R8 ;  /* 0x0000000800097308 */ /* 0x0002a20000001000 */
[----:B------:R-:W-:-:S05]  /*4600*/  IMAD.MOV.U32 R10, RZ, RZ, 0x3f800000 ;  /* 0x3f800000ff0a7424 */ /* 0x000fca00078e00ff */
[C---:B------:R-:W-:Y:S02]  /*4610*/  FSEL R7, R10.reuse, 0.25, !P2 ;  /* 0x3e8000000a077808 */ /* 0x040fe40005000000 */
[----:B------:R-:W-:-:S03]  /*4620*/  FSEL R10, R10, 0.25, !P3 ;  /* 0x3e8000000a0a7808 */ /* 0x000fc60005800000 */
[----:B------:R-:W-:Y:S02]  /*4630*/  @!P4 FMUL R7, R7, 16777216 ;  /* 0x4b8000000707c820 */ /* 0x000fe40000400000 */
[----:B------:R-:W-:Y:S02]  /*4640*/  @!P5 FMUL R10, R10, 16777216 ;  /* 0x4b8000000a0ad820 */ /* 0x000fe40000400000 */
[----:B-1----:R-:W-:Y:S01]  /*4650*/  FMUL R8, R6, R7 ;  /* 0x0000000706087220 */ /* 0x002fe20000400000 */
[----:B------:R-:W-:Y:S01]  /*4660*/  BAR.SYNC.DEFER_BLOCKING 0x0 ;  /* 0x0000000000007b1d */ /* 0x000fe20000010000 */
[----:B--2---:R-:W-:Y:S01]  /*4670*/  FMUL R9, R9, R10 ;  /* 0x0000000a09097220 */ /* 0x004fe20000400000 */
[----:B------:R-:W-:Y:S01]  /*4680*/  IMAD.WIDE R6, R33, R14, c[0x0][0x1a8] ;  /* 0x00006a0021067625 */ /* 0x000fe200078e020e */
[----:B------:R-:W-:-:S03]  /*4690*/  CS2R R10, SRZ ;  /* 0x00000000000a7805 */ /* 0x000fc6000001ff00 */
[----:B------:R-:W-:Y:S04]  /*46a0*/  STS [RZ], R8 ;  /* 0x00000008ff007388 */ /* 0x000fe80000000800 */
[----:B------:R1:W-:Y:S04]  /*46b0*/  STS [0x8], R9 ;  /* 0x00000809ff007388 */ /* 0x0003e80000000800 */
[----:B------:R-:W-:Y:S06]  /*46c0*/  BAR.SYNC.DEFER_BLOCKING 0x0 ;  /* 0x0000000000007b1d */ /* 0x000fec0000010000 */
[----:B------:R-:W2:Y:S01]  /*46d0*/  @!P1 LDG.E.EF.64 R10, [R6.64] ;  /* 0x00000006060a9981 */ /* 0x000ea2000c0e1b00 */
[----:B------:R-:W-:-:S04]  /*46e0*/  LOP3.LUT R16, R16, 0x100, RZ, 0xc0, !PT ;  /* 0x0000010010107812 */ /* 0x000fc800078ec0ff */
[----:B0-----:R-:W-:-:S06]  /*46f0*/  SHF.R.U32.HI R0, RZ, 0x5, R16 ;  /* 0x00000005ff007819 */ /* 0x001fcc0000011610 */
[----:B------:R-:W0:Y:S01]  /*4700*/  LDS R0, [R0] ;  /* 0x0000000000007984 */ /* 0x000e220000000800 */
[----:B-1----:R-:W-:Y:S01]  /*4710*/  IADD3 R9, R33, 0x400, RZ ;  /* 0x0000040021097810 */ /* 0x002fe20007ffe0ff */
[C---:B--2---:R-:W-:Y:S01]  /*4720*/  IMAD.U32 R3, R10.reuse, 0x10000, RZ ;  /* 0x000100000a037824 */ /* 0x044fe200078e00ff */
[----:B------:R-:W-:-:S03]  /*4730*/  PRMT R10, R10, 0x7632, R10 ;  /* 0x000076320a0a7816 */ /* 0x000fc6000000000a */
[----:B0-----:R-:W-:Y:S01]  /*4740*/  FMUL R2, R0, R3 ;  /* 0x0000000300027220 */ /* 0x001fe20000400000 */
[C---:B------:R-:W-:Y:S01]  /*4750*/  IMAD.U32 R3, R11.reuse, 0x10000, RZ ;  /* 0x000100000b037824 */ /* 0x040fe200078e00ff */
[----:B------:R-:W-:-:S03]  /*4760*/  PRMT R11, R11, 0x7632, R11 ;  /* 0x000076320b0b7816 */ /* 0x000fc6000000000b */
[----:B------:R-:W-:Y:S01]  /*4770*/  FMUL R4, R0, R3 ;  /* 0x0000000300047220 */ /* 0x000fe20000400000 */
[----:B------:R-:W0:Y:S01]  /*4780*/  FRND R2, R2 ;  /* 0x0000000200027307 */ /* 0x000e220000201000 */
[----:B------:R-:W-:Y:S02]  /*4790*/  IMAD.U32 R3, R10, 0x10000, RZ ;  /* 0x000100000a037824 */ /* 0x000fe400078e00ff */
[----:B------:R-:W-:Y:S02]  /*47a0*/  IMAD.U32 R11, R11, 0x10000, RZ ;  /* 0x000100000b0b7824 */ /* 0x000fe400078e00ff */
[----:B------:R-:W-:-:S03]  /*47b0*/  FMUL R3, R0, R3 ;  /* 0x0000000300037220 */ /* 0x000fc60000400000 */
[----:B------:R-:W1:Y:S01]  /*47c0*/  FRND R4, R4 ;  /* 0x0000000400047307 */ /* 0x000e620000201000 */
[----:B------:R-:W-:-:S07]  /*47d0*/  FMUL R11, R0, R11 ;  /* 0x0000000b000b7220 */ /* 0x000fce0000400000 */
[----:B------:R-:W2:Y:S01]  /*47e0*/  FRND R3, R3 ;  /* 0x0000000300037307 */ /* 0x000ea20000201000 */
[----:B0-----:R-:W-:-:S07]  /*47f0*/  FSETP.GT.AND P2, PT, R2, -127, PT ;  /* 0xc2fe00000200780b */ /* 0x001fce0003f44000 */
[----:B------:R-:W0:Y:S01]  /*4800*/  FRND R11, R11 ;  /* 0x0000000b000b7307 */ /* 0x000e220000201000 */
[----:B-1----:R-:W-:Y:S02]  /*4810*/  FSETP.GT.AND P3, PT, R4, -127, PT ;  /* 0xc2fe00000400780b */ /* 0x002fe40003f64000 */
[C---:B------:R-:W-:Y:S02]  /*4820*/  FSETP.NAN.AND P4, PT, R2.reuse, R2, PT ;  /* 0x000000020200720b */ /* 0x040fe40003f88000 */
[----:B--2---:R-:W-:Y:S02]  /*4830*/  FSETP.GT.AND P0, PT, R3, -127, PT ;  /* 0xc2fe00000300780b */ /* 0x004fe40003f04000 */
[----:B------:R-:W-:Y:S02]  /*4840*/  @!P2 FSEL R2, R2, -127, P4 ;  /* 0xc2fe00000202a808 */ /* 0x000fe40002000000 */
[----:B------:R-:W-:Y:S02]  /*4850*/  FSETP.NAN.AND P4, PT, R4, R4, PT ;  /* 0x000000040400720b */ /* 0x000fe40003f88000 */
[----:B0-----:R-:W-:-:S03]  /*4860*/  FSETP.GT.AND P2, PT, R11, -127, PT ;  /* 0xc2fe00000b00780b */ /* 0x001fc60003f44000 */
[----:B------:R-:W-:Y:S02]  /*4870*/  @!P3 FSEL R4, R4, -127, P4 ;  /* 0xc2fe00000404b808 */ /* 0x000fe40002000000 */
[----:B------:R-:W-:-:S04]  /*4880*/  FSETP.NAN.AND P3, PT, R3, R3, PT ;  /* 0x000000030300720b */ /* 0x000fc80003f68000 */
[----:B------:R-:W-:Y:S02]  /*4890*/  @!P0 FSEL R3, R3, -127, P3 ;  /* 0xc2fe000003038808 */ /* 0x000fe40001800000 */
[C---:B------:R-:W-:Y:S01]  /*48a0*/  FSETP.NAN.AND P0, PT, R11.reuse, R11, PT ;  /* 0x0000000b0b00720b */ /* 0x040fe20003f08000 */
[----:B------:R-:W0:Y:S03]  /*48b0*/  F2I.S16.TRUNC.NTZ R6, R2 ;  /* 0x0000000200067305 */ /* 0x000e26000020e900 */
[----:B------:R-:W-:Y:S02]  /*48c0*/  @!P2 FSEL R11, R11, -127, P0 ;  /* 0xc2fe00000b0ba808 */ /* 0x000fe40000000000 */
[----:B------:R-:W-:-:S03]  /*48d0*/  FSETP.GEU.AND P6, PT, R2, 127, PT ;  /* 0x42fe00000200780b */ /* 0x000fc60003fce000 */
[----:B------:R-:W1:Y:S01]  /*48e0*/  F2I.S16.TRUNC.NTZ R8, R4 ;  /* 0x0000000400087305 */ /* 0x000e62000020e900 */
[----:B------:R-:W-:-:S07]  /*48f0*/  FSETP.GEU.AND P4, PT, R4, 127, PT ;  /* 0x42fe00000400780b */ /* 0x000fce0003f8e000 */
[----:B------:R-:W2:Y:S01]  /*4900*/  F2I.S16.TRUNC.NTZ R5, R3 ;  /* 0x0000000300057305 */ /* 0x000ea2000020e900 */
[----:B------:R-:W-:-:S07]  /*4910*/  FSETP.GEU.AND P2, PT, R3, 127, PT ;  /* 0x42fe00000300780b */ /* 0x000fce0003f4e000 */
[----:B------:R-:W3:Y:S01]  /*4920*/  F2I.S16.TRUNC.NTZ R7, R11 ;  /* 0x0000000b00077305 */ /* 0x000ee2000020e900 */
[----:B------:R-:W-:Y:S02]  /*4930*/  FSETP.GEU.AND P0, PT, R11, 127, PT ;  /* 0x42fe00000b00780b */ /* 0x000fe40003f0e000 */
[----:B------:R-:W-:Y:S02]  /*4940*/  FSETP.NAN.AND P5, PT, R2, R2, PT ;  /* 0x000000020200720b */ /* 0x000fe40003fa8000 */
[----:B0-----:R-:W-:Y:S02]  /*4950*/  LOP3.LUT R6, R6, 0xffff, RZ, 0xc0, !PT ;  /* 0x0000ffff06067812 */ /* 0x001fe400078ec0ff */
[----:B------:R-:W-:Y:S02]  /*4960*/  FSETP.NAN.AND P3, PT, R4, R4, PT ;  /* 0x000000040400720b */ /* 0x000fe40003f68000 */
[----:B------:R-:W-:Y:S02]  /*4970*/  @P6 SEL R6, R6, 0x7f, P5 ;  /* 0x0000007f06066807 */ /* 0x000fe40002800000 */
[----:B------:R-:W-:-:S02]  /*4980*/  FSETP.NAN.AND P5, PT, R3, R3, PT ;  /* 0x000000030300720b */ /* 0x000fc40003fa8000 */
[----:B------:R-:W-:Y:S02]  /*4990*/  FSETP.NAN.AND P6, PT, R11, R11, PT ;  /* 0x0000000b0b00720b */ /* 0x000fe40003fc8000 */
[----:B-1----:R-:W-:Y:S02]  /*49a0*/  LOP3.LUT R8, R8, 0xffff, RZ, 0xc0, !PT ;  /* 0x0000ffff08087812 */ /* 0x002fe400078ec0ff */
[----:B--2---:R-:W-:Y:S02]  /*49b0*/  LOP3.LUT R5, R5, 0xffff, RZ, 0xc0, !PT ;  /* 0x0000ffff05057812 */ /* 0x004fe400078ec0ff */
[----:B---3--:R-:W-:Y:S02]  /*49c0*/  LOP3.LUT R7, R7, 0xffff, RZ, 0xc0, !PT ;  /* 0x0000ffff07077812 */ /* 0x008fe400078ec0ff */
[----:B------:R-:W-:Y:S02]  /*49d0*/  @P4 SEL R8, R8, 0x7f, P3 ;  /* 0x0000007f08084807 */ /* 0x000fe40001800000 */
[----:B------:R-:W-:-:S02]  /*49e0*/  @P2 SEL R5, R5, 0x7f, P5 ;  /* 0x0000007f05052807 */ /* 0x000fc40002800000 */
[----:B------:R-:W-:Y:S02]  /*49f0*/  @P0 SEL R7, R7, 0x7f, P6 ;  /* 0x0000007f07070807 */ /* 0x000fe40003000000 */
[----:B------:R-:W-:Y:S02]  /*4a00*/  PRMT R6, R6, 0x3340, R5 ;  /* 0x0000334006067816 */ /* 0x000fe40000000005 */
[----:B------:R-:W-:Y:S02]  /*4a10*/  PRMT R7, R8, 0x3340, R7 ;  /* 0x0000334008077816 */ /* 0x000fe40000000007 */
[----:B------:R-:W-:Y:S02]  /*4a20*/  IADD3 R4, P0, R33, c[0x0][0x1c0], RZ ;  /* 0x0000700021047a10 */ /* 0x000fe40007f1e0ff */
[----:B------:R-:W-:Y:S01]  /*4a30*/  PRMT R15, R6, 0x5410, R7 ;  /* 0x00005410060f7816 */ /* 0x000fe20000000007 */
[----:B------:R-:W-:Y:S01]  /*4a40*/  IMAD.WIDE R2, R9, R14, c[0x0][0x1a8] ;  /* 0x00006a0009027625 */ /* 0x000fe200078e020e */
[----:B------:R-:W-:Y:S01]  /*4a50*/  CS2R R6, SRZ ;  /* 0x0000000000067805 */ /* 0x000fe2000001ff00 */
[----:B------:R-:W-:-:S05]  /*4a60*/  LEA.HI.X.SX32 R5, R33, c[0x0][0x1c4], 0x1, P0 ;  /* 0x0000710021057a11 */ /* 0x000fca00000f0eff */
[----:B------:R0:W-:Y:S04]  /*4a70*/  @!P1 STG.E [R4.64], R15 ;  /* 0x0000000f04009986 */ /* 0x0001e8000c101906 */
[----:B------:R-:W2:Y:S01]  /*4a80*/  @!P1 LDG.E.EF.64 R6, [R2.64] ;  /* 0x0000000602069981 */ /* 0x000ea2000c0e1b00 */
[----:B------:R-:W-:Y:S01]  /*4a90*/  BSSY B0, `(.L_x_0) ;  /* 0x000003a000007945 */ /* 0x000fe20003800000 */
[----:B------:R-:W-:Y:S02]  /*4aa0*/  IADD3 R33, R33, 0x800, RZ ;  /* 0x0000080021217810 */ /* 0x000fe40007ffe0ff */
[C---:B--2---:R-:W-:Y:S01]  /*4ab0*/  PRMT R8, R6.reuse, 0x7632, R8 ;  /* 0x0000763206087816 */ /* 0x044fe20000000008 */
[----:B------:R-:W-:-:S04]  /*4ac0*/  IMAD.U32 R11, R6, 0x10000, RZ ;  /* 0x00010000060b7824 */ /* 0x000fc800078e00ff */
[----:B------:R-:W-:Y:S01]  /*4ad0*/  FMUL R6, R0, R11 ;  /* 0x0000000b00067220 */ /* 0x000fe20000400000 */
[----:B------:R-:W-:Y:S02]  /*4ae0*/  IMAD.U32 R13, R8, 0x10000, RZ ;  /* 0x00010000080d7824 */ /* 0x000fe400078e00ff */
[C---:B------:R-:W-:Y:S01]  /*4af0*/  IMAD.U32 R11, R7.reuse, 0x10000, RZ ;  /* 0x00010000070b7824 */ /* 0x040fe200078e00ff */
[----:B------:R-:W-:Y:S01]  /*4b00*/  PRMT R7, R7, 0x7632, R7 ;  /* 0x0000763207077816 */ /* 0x000fe20000000007 */
[C---:B------:R-:W-:Y:S01]  /*4b10*/  FMUL R13, R0.reuse, R13 ;  /* 0x0000000d000d7220 */ /* 0x040fe20000400000 */
[----:B------:R-:W1:Y:S01]  /*4b20*/  FRND R6, R6 ;  /* 0x0000000600067307 */ /* 0x000e620000201000 */
[----:B------:R-:W-:Y:S02]  /*4b30*/  FMUL R11, R0, R11 ;  /* 0x0000000b000b7220 */ /* 0x000fe40000400000 */
[----:B------:R-:W-:-:S05]  /*4b40*/  IMAD.U32 R7, R7, 0x10000, RZ ;  /* 0x0001000007077824 */ /* 0x000fca00078e00ff */
[----:B------:R-:W2:Y:S01]  /*4b50*/  FRND R13, R13 ;  /* 0x0000000d000d7307 */ /* 0x000ea20000201000 */
[----:B------:R-:W-:-:S07]  /*4b60*/  FMUL R7, R0, R7 ;  /* 0x0000000700077220 */ /* 0x000fce0000400000 */
[----:B------:R-:W3:Y:S01]  /*4b70*/  FRND R11, R11 ;  /* 0x0000000b000b7307 */ /* 0x000ee20000201000 */
[----:B-1----:R-:W-:-:S07]  /*4b80*/  FSETP.GT.AND P2, PT, R6, -127, PT ;  /* 0xc2fe00000600780b */ /* 0x002fce0003f44000 */
[----:B------:R-:W1:Y:S01]  /*4b90*/  FRND R7, R7 ;  /* 0x0000000700077307 */ /* 0x000e620000201000 */
[----:B--2---:R-:W-:Y:S02]  /*4ba0*/  FSETP.GT.AND P3, PT, R13, -127, PT ;  /* 0xc2fe00000d00780b */ /* 0x004fe40003f64000 */
[C---:B------:R-:W-:Y:S02]  /*4bb0*/  FSETP.NAN.AND P4, PT, R6.reuse, R6, PT ;  /* 0x000000060600720b */ /* 0x040fe40003f88000 */
[----:B---3--:R-:W-:Y:S02]  /*4bc0*/  FSETP.GT.AND P0, PT, R11, -127, PT ;  /* 0xc2fe00000b00780b */ /* 0x008fe40003f04000 */
[----:B------:R-:W-:Y:S02]  /*4bd0*/  @!P2 FSEL R6, R6, -127, P4 ;  /* 0xc2fe00000606a808 */ /* 0x000fe40002000000 */
[----:B------:R-:W-:Y:S02]  /*4be0*/  FSETP.NAN.AND P4, PT, R13, R13, PT ;  /* 0x0000000d0d00720b */ /* 0x000fe40003f88000 */
[----:B-1----:R-:W-:-:S03]  /*4bf0*/  FSETP.GT.AND P2, PT, R7, -127, PT ;  /* 0xc2fe00000700780b */ /* 0x002fc60003f44000 */
[----:B------:R-:W-:Y:S02]  /*4c00*/  @!P3 FSEL R13, R13, -127, P4 ;  /* 0xc2fe00000d0db808 */ /* 0x000fe40002000000 */
[----:B------:R-:W-:-:S04]  /*4c10*/  FSETP.NAN.AND P3, PT, R11, R11, PT ;  /* 0x0000000b0b00720b */ /* 0x000fc80003f68000 */
[----:B------:R-:W-:Y:S02]  /*4c20*/  @!P0 FSEL R11, R11, -127, P3 ;  /* 0xc2fe00000b0b8808 */ /* 0x000fe40001800000 */
[C---:B------:R-:W-:Y:S01]  /*4c30*/  FSETP.NAN.AND P0, PT, R7.reuse, R7, PT ;  /* 0x000000070700720b */ /* 0x040fe20003f08000 */
[----:B------:R-:W1:Y:S03]  /*4c40*/  F2I.S16.TRUNC.NTZ R2, R13 ;  /* 0x0000000d00027305 */ /* 0x000e66000020e900 */
[----:B------:R-:W-:Y:S02]  /*4c50*/  @!P2 FSEL R7, R7, -127, P0 ;  /* 0xc2fe00000707a808 */ /* 0x000fe40000000000 */
[----:B------:R-:W-:-:S03]  /*4c60*/  FSETP.GEU.AND P6, PT, R13, 127, PT ;  /* 0x42fe00000d00780b */ /* 0x000fc60003fce000 */
[----:B------:R-:W2:Y:S01]  /*4c70*/  F2I.S16.TRUNC.NTZ R3, R6 ;  /* 0x0000000600037305 */ /* 0x000ea2000020e900 */
[----:B------:R-:W-:-:S07]  /*4c80*/  FSETP.GEU.AND P4, PT, R6, 127, PT ;  /* 0x42fe00000600780b */ /* 0x000fce0003f8e000 */
[----:B0-----:R-:W0:Y:S01]  /*4c90*/  F2I.S16.TRUNC.NTZ R5, R11 ;  /* 0x0000000b00057305 */ /* 0x001e22000020e900 */
[----:B------:R-:W-:-:S07]  /*4ca0*/  FSETP.GEU.AND P2, PT, R11, 127, PT ;  /* 0x42fe00000b00780b */ /* 0x000fce0003f4e000 */
[----:B------:R-:W3:Y:S01]  /*4cb0*/  F2I.S16.TRUNC.NTZ R4, R7 ;  /* 0x0000000700047305 */ /* 0x000ee2000020e900 */
[----:B------:R-:W-:Y:S02]  /*4cc0*/  FSETP.GEU.AND P0, PT, R7, 127, PT ;  /* 0x42fe00000700780b */ /* 0x000fe40003f0e000 */
[----:B------:R-:W-:Y:S02]  /*4cd0*/  FSETP.NAN.AND P5, PT, R13, R13, PT ;  /* 0x0000000d0d00720b */ /* 0x000fe40003fa8000 */
[----:B-1----:R-:W-:Y:S02]  /*4ce0*/  LOP3.LUT R2, R2, 0xffff, RZ, 0xc0, !PT ;  /* 0x0000ffff02027812 */ /* 0x002fe400078ec0ff */
[----:B------:R-:W-:Y:S02]  /*4cf0*/  FSETP.NAN.AND P3, PT, R6, R6, PT ;  /* 0x000000060600720b */ /* 0x000fe40003f68000 */
[----:B------:R-:W-:Y:S02]  /*4d00*/  @P6 SEL R2, R2, 0x7f, P5 ;  /* 0x0000007f02026807 */ /* 0x000fe40002800000 */
[----:B--2---:R-:W-:-:S02]  /*4d10*/  LOP3.LUT R3, R3, 0xffff, RZ, 0xc0, !PT ;  /* 0x0000ffff03037812 */ /* 0x004fc400078ec0ff */
[----:B------:R-:W-:Y:S02]  /*4d20*/  FSETP.NAN.AND P5, PT, R11, R11, PT ;  /* 0x0000000b0b00720b */ /* 0x000fe40003fa8000 */
[----:B------:R-:W-:Y:S02]  /*4d30*/  FSETP.NAN.AND P6, PT, R7, R7, PT ;  /* 0x000000070700720b */ /* 0x000fe40003fc8000 */
[----:B0-----:R-:W-:Y:S02]  /*4d40*/  LOP3.LUT R5, R5, 0xffff, RZ, 0xc0, !PT ;  /* 0x0000ffff05057812 */ /* 0x001fe400078ec0ff */
[----:B---3--:R-:W-:Y:S02]  /*4d50*/  LOP3.LUT R4, R4, 0xffff, RZ, 0xc0, !PT ;  /* 0x0000ffff04047812 */ /* 0x008fe400078ec0ff */
[----:B------:R-:W-:Y:S02]  /*4d60*/  @P4 SEL R3, R3, 0x7f, P3 ;  /* 0x0000007f03034807 */ /* 0x000fe40001800000 */
[----:B------:R-:W-:-:S02]  /*4d70*/  @P2 SEL R5, R5, 0x7f, P5 ;  /* 0x0000007f05052807 */ /* 0x000fc40002800000 */
[----:B------:R-:W-:Y:S02]  /*4d80*/  @P0 SEL R4, R4, 0x7f, P6 ;  /* 0x0000007f04040807 */ /* 0x000fe40003000000 */
[----:B------:R-:W-:Y:S02]  /*4d90*/  PRMT R7, R3, 0x3340, R2 ;  /* 0x0000334003077816 */ /* 0x000fe40000000002 */
[----:B------:R-:W-:Y:S02]  /*4da0*/  IADD3 R2, P0, R9, c[0x0][0x1c0], RZ ;  /* 0x0000700009027a10 */ /* 0x000fe40007f1e0ff */
[----:B------:R-:W-:Y:S02]  /*4db0*/  PRMT R4, R5, 0x3340, R4 ;  /* 0x0000334005047816 */ /* 0x000fe40000000004 */
[----:B------:R-:W-:Y:S02]  /*4dc0*/  LEA.HI.X.SX32 R3, R9, c[0x0][0x1c4], 0x1, P0 ;  /* 0x0000710009037a11 */ /* 0x000fe400000f0eff */
[----:B------:R-:W-:-:S05]  /*4dd0*/  PRMT R7, R7, 0x5410, R4 ;  /* 0x0000541007077816 */ /* 0x000fca0000000004 */
[----:B------:R0:W-:Y:S01]  /*4de0*/  @!P1 STG.E [R2.64], R7 ;  /* 0x0000000702009986 */ /* 0x0001e2000c101906 */
[----:B------:R-:W-:Y:S01]  /*4df0*/  CS2R R4, SRZ ;  /* 0x0000000000047805 */ /* 0x000fe2000001ff00 */
[----:B------:R-:W-:Y:S05]  /*4e00*/  @P1 BRA `(.L_x_1) ;  /* 0x0000002000001947 */ /* 0x000fea0003800000 */
[----:B------:R-:W-:-:S05]  /*4e10*/  IMAD.WIDE R14, R33, R14, c[0x0][0x1a8] ;  /* 0x00006a00210e7625 */ /* 0x000fca00078e020e */
[----:B------:R1:W5:Y:S02]  /*4e20*/  LDG.E.EF.64 R4, [R14.64] ;  /* 0x000000060e047981 */ /* 0x000364000c0e1b00 */
.L_x_1:
[----:B------:R-:W-:Y:S05]  /*4e30*/  BSYNC B0 ;  /* 0x0000000000007941 */ /* 0x000fea0003800000 */
.L_x_0:
[C---:B0----5:R-:W-:Y:S01]  /*4e40*/  PRMT R2, R4.reuse, 0x7632, R2 ;  /* 0x0000763204027816 */ /* 0x061fe20000000002 */
[----:B------:R-:W-:-:S04]  /*4e50*/  IMAD.U32 R3, R4, 0x10000, RZ ;  /* 0x0001000004037824 */ /* 0x000fc800078e00ff */
[----:B------:R-:W-:Y:S01]  /*4e60*/  IMAD.U32 R7, R2, 0x10000, RZ ;  /* 0x0001000002077824 */ /* 0x000fe200078e00ff */
[C---:B------:R-:W-:Y:S01]  /*4e70*/  FMUL R2, R0.reuse, R3 ;  /* 0x0000000300027220 */ /* 0x040fe20000400000 */
[C---:B------:R-:W-:Y:S01]  /*4e80*/  IMAD.U32 R3, R5.reuse, 0x10000, RZ ;  /* 0x0001000005037824 */ /* 0x040fe200078e00ff */
[----:B------:R-:W-:Y:S01]  /*4e90*/  PRMT R5, R5, 0x7632, R5 ;  /* 0x0000763205057816 */ /* 0x000fe20000000005 */
[C---:B------:R-:W-:Y:S02]  /*4ea0*/  FMUL R7, R0.reuse, R7 ;  /* 0x0000000700077220 */ /* 0x040fe40000400000 */
[----:B------:R-:W-:Y:S01]  /*4eb0*/  FMUL R3, R0, R3 ;  /* 0x0000000300037220 */ /* 0x000fe20000400000 */
[----:B------:R-:W0:Y:S01]  /*4ec0*/  FRND R2, R2 ;  /* 0x0000000200027307 */ /* 0x000e220000201000 */
[----:B------:R-:W-:-:S04]  /*4ed0*/  IMAD.U32 R5, R5, 0x10000, RZ ;  /* 0x0001000005057824 */ /* 0x000fc800078e00ff */
[----:B------:R-:W-:-:S03]  /*4ee0*/  FMUL R5, R0, R5 ;  /* 0x0000000500057220 */ /* 0x000fc60000400000 */
[----:B------:R-:W2:Y:S08]  /*4ef0*/  FRND R7, R7 ;  /* 0x0000000700077307 */ /* 0x000eb00000201000 */
[----:B------:R-:W3:Y:S01]  /*4f00*/  FRND R3, R3 ;  /* 0x0000000300037307 */ /* 0x000ee20000201000 */
[C---:B0-----:R-:W-:Y:S02]  /*4f10*/  FSETP.GT.AND P2, PT, R2.reuse, -127, PT ;  /* 0xc2fe00000200780b */ /* 0x041fe40003f44000 */
[----:B------:R-:W-:-:S05]  /*4f20*/  FSETP.NAN.AND P4, PT, R2, R2, PT ;  /* 0x000000020200720b */ /* 0x000fca0003f88000 */
[----:B------:R-:W0:Y:S01]  /*4f30*/  FRND R5, R5 ;  /* 0x0000000500057307 */ /* 0x000e220000201000 */
[----:B--2---:R-:W-:-:S05]  /*4f40*/  FSETP.GT.AND P3, PT, R7, -127, PT ;  /* 0xc2fe00000700780b */ /* 0x004fca0003f64000 */
[----:B------:R-:W-:Y:S02]  /*4f50*/  @!P2 FSEL R2, R2, -127, P4 ;  /* 0xc2fe00000202a808 */ /* 0x000fe40002000000 */
[----:B---3--:R-:W-:Y:S02]  /*4f60*/  FSETP.GT.AND P0, PT, R3, -127, PT ;  /* 0xc2fe00000300780b */ /* 0x008fe40003f04000 */
[C---:B------:R-:W-:Y:S01]  /*4f70*/  FSETP.NAN.AND P4, PT, R7.reuse, R7, PT ;  /* 0x000000070700720b */ /* 0x040fe20003f88000 */
[----:B------:R-:W-:Y:S03]  /*4f80*/  F2I.S16.TRUNC.NTZ R4, R2 ;  /* 0x0000000200047305 */ /* 0x000fe6000020e900 */
[----:B------:R-:W-:Y:S02]  /*4f90*/  @!P3 FSEL R7, R7, -127, P4 ;  /* 0xc2fe00000707b808 */ /* 0x000fe40002000000 */
[----:B0-----:R-:W-:-:S02]  /*4fa0*/  FSETP.GT.AND P2, PT, R5, -127, PT ;  /* 0xc2fe00000500780b */ /* 0x001fc40003f44000 */
[----:B------:R-:W-:Y:S01]  /*4fb0*/  FSETP.NAN.AND P3, PT, R3, R3, PT ;  /* 0x000000030300720b */ /* 0x000fe20003f68000 */
[----:B------:R-:W0:Y:S01]  /*4fc0*/  F2I.S16.TRUNC.NTZ R0, R7 ;  /* 0x0000000700007305 */ /* 0x000e22000020e900 */
[----:B------:R-:W-:Y:S02]  /*4fd0*/  FSETP.GEU.AND P6, PT, R7, 127, PT ;  /* 0x42fe00000700780b */ /* 0x000fe40003fce000 */
[----:B------:R-:W-:Y:S02]  /*4fe0*/  @!P0 FSEL R3, R3, -127, P3 ;  /* 0xc2fe000003038808 */ /* 0x000fe40001800000 */
[----:B------:R-:W-:Y:S02]  /*4ff0*/  FSETP.NAN.AND P0, PT, R5, R5, PT ;  /* 0x000000050500720b */ /* 0x000fe40003f08000 */
[----:B------:R-:W-:Y:S01]  /*5000*/  FSETP.GEU.AND P4, PT, R2, 127, PT ;  /* 0x42fe00000200780b */ /* 0x000fe20003f8e000 */
[----:B------:R-:W2:Y:S01]  /*5010*/  F2I.S16.TRUNC.NTZ R8, R3 ;  /* 0x0000000300087305 */ /* 0x000ea2000020e900 */
[----:B------:R-:W-:-:S02]  /*5020*/  FSETP.NAN.AND P5, PT, R7, R7, PT ;  /* 0x000000070700720b */ /* 0x000fc40003fa8000 */
[----:B------:R-:W-:Y:S02]  /*5030*/  @!P2 FSEL R5, R5, -127, P0 ;  /* 0xc2fe00000505a808 */ /* 0x000fe40000000000 */
[----:B------:R-:W-:Y:S02]  /*5040*/  FSETP.GEU.AND P2, PT, R3, 127, PT ;  /* 0x42fe00000300780b */ /* 0x000fe40003f4e000 */
[----:B------:R-:W-:Y:S01]  /*5050*/  FSETP.GEU.AND P0, PT, R5, 127, PT ;  /* 0x42fe00000500780b */ /* 0x000fe20003f0e000 */
[----:B------:R-:W3:Y:S01]  /*5060*/  F2I.S16.TRUNC.NTZ R6, R5 ;  /* 0x0000000500067305 */ /* 0x000ee2000020e900 */
[----:B0-----:R-:W-:Y:S02]  /*5070*/  LOP3.LUT R0, R0, 0xffff, RZ, 0xc0, !PT ;  /* 0x0000ffff00007812 */ /* 0x001fe400078ec0ff */
[----:B------:R-:W-:Y:S02]  /*5080*/  FSETP.NAN.AND P3, PT, R2, R2, PT ;  /* 0x000000020200720b */ /* 0x000fe40003f68000 */
[----:B------:R-:W-:-:S02]  /*5090*/  @P6 SEL R0, R0, 0x7f, P5 ;  /* 0x0000007f00006807 */ /* 0x000fc40002800000 */
[----:B------:R-:W-:Y:S02]  /*50a0*/  FSETP.NAN.AND P5, PT, R3, R3, PT ;  /* 0x000000030300720b */ /* 0x000fe40003fa8000 */
[----:B------:R-:W-:Y:S02]  /*50b0*/  FSETP.NAN.AND P6, PT, R5, R5, PT ;  /* 0x000000050500720b */ /* 0x000fe40003fc8000 */
[----:B------:R-:W-:Y:S02]  /*50c0*/  LOP3.LUT R7, R4, 0xffff, RZ, 0xc0, !PT ;  /* 0x0000ffff04077812 */ /* 0x000fe400078ec0ff */
[----:B--2---:R-:W-:Y:S02]  /*50d0*/  LOP3.LUT R3, R8, 0xffff, RZ, 0xc0, !PT ;  /* 0x0000ffff08037812 */ /* 0x004fe400078ec0ff */
[----:B------:R-:W-:Y:S02]  /*50e0*/  @P4 SEL R7, R7, 0x7f, P3 ;  /* 0x0000007f07074807 */ /* 0x000fe40001800000 */
[----:B---3--:R-:W-:-:S02]  /*50f0*/  LOP3.LUT R6, R6, 0xffff, RZ, 0xc0, !PT ;  /* 0x0000ffff06067812 */ /* 0x008fc400078ec0ff */
[----:B------:R-:W-:Y:S02]  /*5100*/  @P2 SEL R3, R3, 0x7f, P5 ;  /* 0x0000007f03032807 */ /* 0x000fe40002800000 */
[----:B------:R-:W-:Y:S02]  /*5110*/  @P0 SEL R6, R6, 0x7f, P6 ;  /* 0x0000007f06060807 */ /* 0x000fe40003000000 */
[----:B------:R-:W-:Y:S02]  /*5120*/  PRMT R7, R7, 0x3340, R0 ;  /* 0x0000334007077816 */ /* 0x000fe40000000000 */
[----:B------:R-:W-:Y:S02]  /*5130*/  IADD3 R2, P0, R33, c[0x0][0x1c0], RZ ;  /* 0x0000700021027a10 */ /* 0x000fe40007f1e0ff */
[----:B------:R-:W-:Y:S02]  /*5140*/  PRMT R6, R3, 0x3340, R6 ;  /* 0x0000334003067816 */ /* 0x000fe40000000006 */
[----:B------:R-:W-:-:S02]  /*5150*/  LEA.HI.X.SX32 R3, R33, c[0x0][0x1c4], 0x1, P0 ;  /* 0x0000710021037a11 */ /* 0x000fc400000f0eff */
[----:B------:R-:W-:Y:S01]  /*5160*/  PRMT R7, R7, 0x5410, R6 ;  /* 0x0000541007077816 */ /* 0x000fe20000000006 */
[----:B------:R-:W-:Y:S06]  /*5170*/  @P1 EXIT ;  /* 0x000000000000194d */ /* 0x000fec0003800000 */
[----:B------:R-:W-:Y:S01]  /*5180*/  STG.E [R2.64], R7 ;  /* 0x0000000702007986 */ /* 0x000fe2000c101906 */
[----:B------:R-:W-:Y:S05]  /*5190*/  EXIT ;  /* 0x000000000000794d */ /* 0x000fea0003800000 */
.L_x_2:
[----:B------:R-:W-:-:S00]  /*51a0*/  BRA `(.L_x_2) ;  /* 0xfffffff000007947 */ /* 0x000fc0000383ffff */
[----:B------:R-:W-:-:S00]  /*51b0*/  NOP ;  /* 0x0000000000007918 */ /* 0x000fc00000000000 */
        /* <DEDUP_REMOVED lines=12> */
.L_x_3:


//--------------------- .nv.global.init           --------------------------
	.section	.nv.global.init,"aw",@progbits
.nv.global.init:
	.type		_$_str,@object
	.size		_$_str,(.L_0 - _$_str)
_$_str:
        /*0000*/ 	.byte	0x5f, 0x5f, 0x43, 0x55, 0x44, 0x41, 0x5f, 0x46, 0x54, 0x5a, 0x00
.L_0:


//--------------------- .nv.shared.triton_red_fused__to_copy_add_amax_amin_clamp_mul_native_layer_norm_reciprocal_10 --------------------------
	.section	.nv.shared.triton_red_fused__to_copy_add_amax_amin_clamp_mul_native_layer_norm_reciprocal_10,"aw",@nobits
	.sectionflags	@""
	.align	16
